// auto-generated by cutlass_sweep.gemm — config: {"arch": "sm_90", "cluster_m": 1, "cluster_n": 1, "dtype": "bf16", "dtype_b": "bf16", "layout": "nt", "stages": 0, "tile_k": 128, "tile_m": 256, "tile_n": 128}
#include "cutlass/cutlass.h"
#include "cutlass/gemm/collective/collective_builder.hpp"
#include "cutlass/gemm/device/gemm_universal_adapter.h"
#include "cutlass/gemm/kernel/gemm_universal.hpp"
#include "cutlass/epilogue/collective/collective_builder.hpp"

using ElemA = cutlass::bfloat16_t;
using ElemB = cutlass::bfloat16_t;
using ElemCD = cutlass::bfloat16_t;
using Acc  = float;
using TileShape    = cute::Shape<cute::_256, cute::_128, cute::_128>;
using ClusterShape = cute::Shape<cute::_1, cute::_1, cute::_1>;

using CollectiveEpilogue = typename cutlass::epilogue::collective::CollectiveBuilder<
    cutlass::arch::Sm90, cutlass::arch::OpClassTensorOp,
    TileShape, ClusterShape,
    cutlass::epilogue::collective::EpilogueTileAuto,
    Acc, Acc,
    ElemCD, cutlass::layout::RowMajor, 128 / cutlass::sizeof_bits<ElemCD>::value,
    ElemCD, cutlass::layout::RowMajor, 128 / cutlass::sizeof_bits<ElemCD>::value,
    cutlass::epilogue::collective::EpilogueScheduleAuto
  >::CollectiveOp;

using CollectiveMainloop = typename cutlass::gemm::collective::CollectiveBuilder<
    cutlass::arch::Sm90, cutlass::arch::OpClassTensorOp,
    ElemA, cutlass::layout::RowMajor, 128 / cutlass::sizeof_bits<ElemA>::value,
    ElemB, cutlass::layout::ColumnMajor, 128 / cutlass::sizeof_bits<ElemB>::value,
    Acc,
    TileShape, ClusterShape,
    cutlass::gemm::collective::StageCountAutoCarveout<static_cast<int>(sizeof(typename CollectiveEpilogue::SharedStorage))>,
    cutlass::gemm::collective::KernelScheduleAuto
  >::CollectiveOp;

using GemmKernel = cutlass::gemm::kernel::GemmUniversal<
    cute::Shape<int,int,int,int>,
    CollectiveMainloop,
    CollectiveEpilogue
>;
using Gemm = cutlass::gemm::device::GemmUniversalAdapter<GemmKernel>;

// Force the device kernel symbol into the cubin without needing a host main.
auto* _anchor = &cutlass::device_kernel<GemmKernel>;


// ===== COMPILED SASS (sm_90a) =====

	.target	sm_90a

	.elftype	@"ET_EXEC"


//--------------------- .note.nv.tkinfo           --------------------------
	.section	.note.nv.tkinfo,"",@"SHT_NOTE"
	.sectionflags	@"SHF_NOTE_NV_TKINFO"
	.tkinfo
        /*0018*/ 	.word	0x00000002
        /*0030*/ 	.string	""
        /*0030*/ 	.string	"ptxas"
        /*0030*/ 	.string	"Cuda compilation tools, release 13.0, V13.0.88"
        /*0030*/ 	.string	"Build cuda_13.0.r13.0/compiler.36424714_0"
        /*0030*/ 	.string	"-arch sm_90a -m 64 "



//--------------------- .note.nv.cuinfo           --------------------------
	.section	.note.nv.cuinfo,"",@"SHT_NOTE"
	.sectionflags	@"SHF_NOTE_NV_CUINFO"
        /*0018*/ 	.short	0x0002
        /*001a*/ 	.short	0x005a
        /*001c*/ 	.short	0x0082
	.zero		2


//--------------------- .nv.info                  --------------------------
	.section	.nv.info,"",@"SHT_CUDA_INFO"
	.align	4


	//----- nvinfo : EIATTR_REGCOUNT
	.align		4
        /*0000*/ 	.byte	0x04, 0x2f
        /*0002*/ 	.short	(.L_15 - .L_14)
	.align		4
.L_14:
        /*0004*/ 	.word	index@(_ZN7cutlass13device_kernelINS_4gemm6kernel13GemmUniversalIN4cute5tupleIJiiiiEEENS1_10collective13CollectiveMmaINS1_34MainloopSm90TmaGmmaWarpSpecializedILi2ENS5_IJNS4_1CILi1EEESB_SB_EEENS1_35KernelTmaWarpSpecializedCooperativeEEENS5_IJNSA_ILi256EEENSA_ILi128EEESG_EEENS_10bfloat16_tENS5_IJlSB_lEEESI_SJ_NS4_8TiledMMAINS4_8MMA_AtomIJNS4_4SM904GMMA28MMA_64x128x16_F32BF16BF16_SSILNSN_5MajorE0ELSP_0ELNSN_7ScaleInE1ELSQ_1EEEEEENS4_6LayoutINS5_IJNSA_ILi2EEESB_SB_EEENS5_IJSB_NSA_ILi0EEESW_EEEEENS5_IJNS4_10UnderscoreESZ_SZ_EEEEENS4_13SM90_TMA_LOADENS4_14ComposedLayoutINS4_7SwizzleILi3ELi4ELi3EEENS4_18smem_ptr_flag_bitsILi16EEENST_INS5_IJNSA_ILi8EEENSA_ILi64EEEEEENS5_IJS19_SB_EEEEEEEvNS4_8identityES12_S1D_vS1E_EENS_8epilogue10collective6detail29Sm90TmaWarpSpecializedAdapterINS1H_15DefaultEpilogueISI_SJ_SJ_NS1G_6thread17LinearCombinationISI_Li1EffLNS1L_9ScaleType4KindE0ELNS_15FloatRoundStyleE2ESI_EENS1_15EpilogueDefaultEEEEEvvEEEEvNT_6ParamsE)
        /*0008*/ 	.word	0x000000a8


	//----- nvinfo : EIATTR_FRAME_SIZE
	.align		4
.L_15:
        /*000c*/ 	.byte	0x04, 0x11
        /*000e*/ 	.short	(.L_17 - .L_16)
	.align		4
.L_16:
        /*0010*/ 	.word	index@(_ZN7cutlass13device_kernelINS_4gemm6kernel13GemmUniversalIN4cute5tupleIJiiiiEEENS1_10collective13CollectiveMmaINS1_34MainloopSm90TmaGmmaWarpSpecializedILi2ENS5_IJNS4_1CILi1EEESB_SB_EEENS1_35KernelTmaWarpSpecializedCooperativeEEENS5_IJNSA_ILi256EEENSA_ILi128EEESG_EEENS_10bfloat16_tENS5_IJlSB_lEEESI_SJ_NS4_8TiledMMAINS4_8MMA_AtomIJNS4_4SM904GMMA28MMA_64x128x16_F32BF16BF16_SSILNSN_5MajorE0ELSP_0ELNSN_7ScaleInE1ELSQ_1EEEEEENS4_6LayoutINS5_IJNSA_ILi2EEESB_SB_EEENS5_IJSB_NSA_ILi0EEESW_EEEEENS5_IJNS4_10UnderscoreESZ_SZ_EEEEENS4_13SM90_TMA_LOADENS4_14ComposedLayoutINS4_7SwizzleILi3ELi4ELi3EEENS4_18smem_ptr_flag_bitsILi16EEENST_INS5_IJNSA_ILi8EEENSA_ILi64EEEEEENS5_IJS19_SB_EEEEEEEvNS4_8identityES12_S1D_vS1E_EENS_8epilogue10collective6detail29Sm90TmaWarpSpecializedAdapterINS1H_15DefaultEpilogueISI_SJ_SJ_NS1G_6thread17LinearCombinationISI_Li1EffLNS1L_9ScaleType4KindE0ELNS_15FloatRoundStyleE2ESI_EENS1_15EpilogueDefaultEEEEEvvEEEEvNT_6ParamsE)
        /*0014*/ 	.word	0x00000000


	//----- nvinfo : EIATTR_MIN_STACK_SIZE
	.align		4
.L_17:
        /*0018*/ 	.byte	0x04, 0x12
        /*001a*/ 	.short	(.L_19 - .L_18)
	.align		4
.L_18:
        /*001c*/ 	.word	index@(_ZN7cutlass13device_kernelINS_4gemm6kernel13GemmUniversalIN4cute5tupleIJiiiiEEENS1_10collective13CollectiveMmaINS1_34MainloopSm90TmaGmmaWarpSpecializedILi2ENS5_IJNS4_1CILi1EEESB_SB_EEENS1_35KernelTmaWarpSpecializedCooperativeEEENS5_IJNSA_ILi256EEENSA_ILi128EEESG_EEENS_10bfloat16_tENS5_IJlSB_lEEESI_SJ_NS4_8TiledMMAINS4_8MMA_AtomIJNS4_4SM904GMMA28MMA_64x128x16_F32BF16BF16_SSILNSN_5MajorE0ELSP_0ELNSN_7ScaleInE1ELSQ_1EEEEEENS4_6LayoutINS5_IJNSA_ILi2EEESB_SB_EEENS5_IJSB_NSA_ILi0EEESW_EEEEENS5_IJNS4_10UnderscoreESZ_SZ_EEEEENS4_13SM90_TMA_LOADENS4_14ComposedLayoutINS4_7SwizzleILi3ELi4ELi3EEENS4_18smem_ptr_flag_bitsILi16EEENST_INS5_IJNSA_ILi8EEENSA_ILi64EEEEEENS5_IJS19_SB_EEEEEEEvNS4_8identityES12_S1D_vS1E_EENS_8epilogue10collective6detail29Sm90TmaWarpSpecializedAdapterINS1H_15DefaultEpilogueISI_SJ_SJ_NS1G_6thread17LinearCombinationISI_Li1EffLNS1L_9ScaleType4KindE0ELNS_15FloatRoundStyleE2ESI_EENS1_15EpilogueDefaultEEEEEvvEEEEvNT_6ParamsE)
        /*0020*/ 	.word	0x00000000
.L_19:


//--------------------- .nv.compat                --------------------------
	.section	.nv.compat,"",@"SHT_CUDA_COMPAT_INFO"
	.align	4
        /*0000*/ 	.byte	0x02, 0x09, 0x01, 0x00, 0x02, 0x02, 0x04, 0x00, 0x02, 0x05, 0x05, 0x00, 0x03, 0x07, 0x01, 0x01
        /*0010*/ 	.byte	0x02, 0x03, 0x01, 0x00, 0x02, 0x06, 0x01, 0x00, 0x04, 0x0b, 0x08, 0x00, 0x00, 0x00, 0x00, 0x00
        /*0020*/ 	.byte	0x00, 0x00, 0x00, 0x00


//--------------------- .nv.info._ZN7cutlass13device_kernelINS_4gemm6kernel13GemmUniversalIN4cute5tupleIJiiiiEEENS1_10collective13CollectiveMmaINS1_34MainloopSm90TmaGmmaWarpSpecializedILi2ENS5_IJNS4_1CILi1EEESB_SB_EEENS1_35KernelTmaWarpSpecializedCooperativeEEENS5_IJNSA_ILi256EEENSA_ILi128EEESG_EEENS_10bfloat16_tENS5_IJlSB_lEEESI_SJ_NS4_8TiledMMAINS4_8MMA_AtomIJNS4_4SM904GMMA28MMA_64x128x16_F32BF16BF16_SSILNSN_5MajorE0ELSP_0ELNSN_7ScaleInE1ELSQ_1EEEEEENS4_6LayoutINS5_IJNSA_ILi2EEESB_SB_EEENS5_IJSB_NSA_ILi0EEESW_EEEEENS5_IJNS4_10UnderscoreESZ_SZ_EEEEENS4_13SM90_TMA_LOADENS4_14ComposedLayoutINS4_7SwizzleILi3ELi4ELi3EEENS4_18smem_ptr_flag_bitsILi16EEENST_INS5_IJNSA_ILi8EEENSA_ILi64EEEEEENS5_IJS19_SB_EEEEEEEvNS4_8identityES12_S1D_vS1E_EENS_8epilogue10collective6detail29Sm90TmaWarpSpecializedAdapterINS1H_15DefaultEpilogueISI_SJ_SJ_NS1G_6thread17LinearCombinationISI_Li1EffLNS1L_9ScaleType4KindE0ELNS_15FloatRoundStyleE2ESI_EENS1_15EpilogueDefaultEEEEEvvEEEEvNT_6ParamsE --------------------------
	.section	.nv.info._ZN7cutlass13device_kernelINS_4gemm6kernel13GemmUniversalIN4cute5tupleIJiiiiEEENS1_10collective13CollectiveMmaINS1_34MainloopSm90TmaGmmaWarpSpecializedILi2ENS5_IJNS4_1CILi1EEESB_SB_EEENS1_35KernelTmaWarpSpecializedCooperativeEEENS5_IJNSA_ILi256EEENSA_ILi128EEESG_EEENS_10bfloat16_tENS5_IJlSB_lEEESI_SJ_NS4_8TiledMMAINS4_8MMA_AtomIJNS4_4SM904GMMA28MMA_64x128x16_F32BF16BF16_SSILNSN_5MajorE0ELSP_0ELNSN_7ScaleInE1ELSQ_1EEEEEENS4_6LayoutINS5_IJNSA_ILi2EEESB_SB_EEENS5_IJSB_NSA_ILi0EEESW_EEEEENS5_IJNS4_10UnderscoreESZ_SZ_EEEEENS4_13SM90_TMA_LOADENS4_14ComposedLayoutINS4_7SwizzleILi3ELi4ELi3EEENS4_18smem_ptr_flag_bitsILi16EEENST_INS5_IJNSA_ILi8EEENSA_ILi64EEEEEENS5_IJS19_SB_EEEEEEEvNS4_8identityES12_S1D_vS1E_EENS_8epilogue10collective6detail29Sm90TmaWarpSpecializedAdapterINS1H_15DefaultEpilogueISI_SJ_SJ_NS1G_6thread17LinearCombinationISI_Li1EffLNS1L_9ScaleType4KindE0ELNS_15FloatRoundStyleE2ESI_EENS1_15EpilogueDefaultEEEEEvvEEEEvNT_6ParamsE,"",@"SHT_CUDA_INFO"
	.sectionflags	@""
	.align	4


	//----- nvinfo : EIATTR_CUDA_API_VERSION
	.align		4
        /*0000*/ 	.byte	0x04, 0x37
        /*0002*/ 	.short	(.L_21 - .L_20)
.L_20:
        /*0004*/ 	.word	0x00000082


	//----- nvinfo : EIATTR_KPARAM_INFO
	.align		4
.L_21:
        /*0008*/ 	.byte	0x04, 0x17
        /*000a*/ 	.short	(.L_23 - .L_22)
.L_22:
        /*000c*/ 	.word	0x00000000
        /*0010*/ 	.short	0x0000
        /*0012*/ 	.short	0x0070
        /*0014*/ 	.byte	0x00, 0xf0, 0x01, 0x10


	//----- nvinfo : EIATTR_SPARSE_MMA_MASK
	.align		4
.L_23:
        /*0018*/ 	.byte	0x03, 0x50
        /*001a*/ 	.short	0x0000


	//----- nvinfo : EIATTR_MAXREG_COUNT
	.align		4
        /*001c*/ 	.byte	0x03, 0x1b
        /*001e*/ 	.short	0x00a8


	//----- nvinfo : EIATTR_NUM_BARRIERS
	.align		4
        /*0020*/ 	.byte	0x02, 0x4c
        /*0022*/ 	.byte	0x01
	.zero		1


	//----- nvinfo : EIATTR_EXTERNS
	.align		4
        /*0024*/ 	.byte	0x04, 0x0f
        /*0026*/ 	.short	(.L_25 - .L_24)


	//   ....[0]....
	.align		4
.L_24:
        /*0028*/ 	.word	index@(__assertfail)


	//----- nvinfo : EIATTR_MERCURY_ISA_VERSION
	.align		4
.L_25:
        /*002c*/ 	.byte	0x03, 0x5f
        /*002e*/ 	.short	0x0101


	//----- nvinfo : EIATTR_INT_WARP_WIDE_INSTR_OFFSETS
	.align		4
        /*0030*/ 	.byte	0x04, 0x31
        /*0032*/ 	.short	(.L_27 - .L_26)


	//   ....[0]....
.L_26:
        /*0034*/ 	.word	0x00000370


	//   ....[1]....
        /*0038*/ 	.word	0x000003a0


	//   ....[2]....
        /*003c*/ 	.word	0x00000480


	//----- nvinfo : EIATTR_COOP_GROUP_MASK_REGIDS
	.align		4
.L_27:
        /*0040*/ 	.byte	0x04, 0x29
        /*0042*/ 	.short	(.L_29 - .L_28)


	//   ....[0]....
.L_28:
        /*0044*/ 	.word	0xffffffff


	//   ....[1]....
        /*0048*/ 	.word	0xffffffff


	//   ....[2]....
        /*004c*/ 	.word	0xffffffff


	//   ....[3]....
        /*0050*/ 	.word	0xffffffff


	//   ....[4]....
        /*0054*/ 	.word	0xffffffff


	//----- nvinfo : EIATTR_COOP_GROUP_INSTR_OFFSETS
	.align		4
.L_29:
        /*0058*/ 	.byte	0x04, 0x28
        /*005a*/ 	.short	(.L_31 - .L_30)


	//   ....[0]....
.L_30:
        /*005c*/ 	.word	0x00000060


	//   ....[1]....
        /*0060*/ 	.word	0x00000070


	//   ....[2]....
        /*0064*/ 	.word	0x00000130


	//   ....[3]....
        /*0068*/ 	.word	0x00000280


	//   ....[4]....
        /*006c*/ 	.word	0x00000f30


	//----- nvinfo : EIATTR_REG_RECONFIG
	.align		4
.L_31:
        /*0070*/ 	.byte	0x01, 0x54
	.zero		2


	//----- nvinfo : EIATTR_SYSCALL_OFFSETS
	.align		4
        /*0074*/ 	.byte	0x04, 0x46
        /*0076*/ 	.short	(.L_33 - .L_32)


	//   ....[0]....
.L_32:
        /*0078*/ 	.word	0x000010f0


	//----- nvinfo : EIATTR_MBARRIER_INSTR_OFFSETS
	.align		4
.L_33:
        /*007c*/ 	.byte	0x04, 0x39
        /*007e*/ 	.short	(.L_35 - .L_34)


	//   ....[0]....
.L_34:
        /*0080*/ 	.word	0x00000230
        /*0084*/ 	.word	0x000000ff
        /*0088*/ 	.word	0x00000000
        /*008c*/ 	.short	0x0100
        /*008e*/ 	.byte	0x08
	.zero		1


	//   ....[1]....
        /*0090*/ 	.word	0x00000240
        /*0094*/ 	.word	0x000000ff
        /*0098*/ 	.word	0x00000010
        /*009c*/ 	.short	0x0100
        /*009e*/ 	.byte	0x08
	.zero		1


	//   ....[2]....
        /*00a0*/ 	.word	0x00000250
        /*00a4*/ 	.word	0x000000ff
        /*00a8*/ 	.word	0x00000008
        /*00ac*/ 	.short	0x0100
        /*00ae*/ 	.byte	0x08
	.zero		1


	//   ....[3]....
        /*00b0*/ 	.word	0x00000260
        /*00b4*/ 	.word	0x000000ff
        /*00b8*/ 	.word	0x00000018
        /*00bc*/ 	.short	0x0100
        /*00be*/ 	.byte	0x08
	.zero		1


	//   ....[4]....
        /*00c0*/ 	.word	0x000004f0
        /*00c4*/ 	.word	0x000000ff
        /*00c8*/ 	.word	0x00000030
        /*00cc*/ 	.short	0x0100
        /*00ce*/ 	.byte	0x06
	.zero		1


	//   ....[5]....
        /*00d0*/ 	.word	0x00000550
        /*00d4*/ 	.word	0x000000ff
        /*00d8*/ 	.word	0x00000038
        /*00dc*/ 	.short	0x0100
        /*00de*/ 	.byte	0x06
	.zero		1


	//   ....[6]....
        /*00e0*/ 	.word	0x00001170
        /*00e4*/ 	.word	0x00000003
        /*00e8*/ 	.word	0x00000000
        /*00ec*/ 	.short	0x010a
        /*00ee*/ 	.byte	0x3f
	.zero		1


	//   ....[7]....
        /*00f0*/ 	.word	0x000011b0
        /*00f4*/ 	.word	0x00000003
        /*00f8*/ 	.word	0x00000000
        /*00fc*/ 	.short	0x010a
        /*00fe*/ 	.byte	0x3f
	.zero		1


	//   ....[8]....
        /*0100*/ 	.word	0x000019a0
        /*0104*/ 	.word	0x000000ff
        /*0108*/ 	.word	0x00000000
        /*010c*/ 	.short	0x010a
        /*010e*/ 	.byte	0x09
	.zero		1


	//   ....[9]....
        /*0110*/ 	.word	0x000019e0
        /*0114*/ 	.word	0x000000ff
        /*0118*/ 	.word	0x00000000
        /*011c*/ 	.short	0x010a
        /*011e*/ 	.byte	0x09
	.zero		1


	//   ....[10]....
        /*0120*/ 	.word	0x00002090
        /*0124*/ 	.word	0x000000ff
        /*0128*/ 	.word	0x00000000
        /*012c*/ 	.short	0x0101
        /*012e*/ 	.byte	0x08
	.zero		1


	//   ....[11]....
        /*0130*/ 	.word	0x00002270
        /*0134*/ 	.word	0x000000ff
        /*0138*/ 	.word	0x00000000
        /*013c*/ 	.short	0x0101
        /*013e*/ 	.byte	0x04
	.zero		1


	//   ....[12]....
        /*0140*/ 	.word	0x0000bb30
        /*0144*/ 	.word	0x0000000c
        /*0148*/ 	.word	0x00000010
        /*014c*/ 	.short	0x010a
        /*014e*/ 	.byte	0x3f
	.zero		1


	//   ....[13]....
        /*0150*/ 	.word	0x0000bfb0
        /*0154*/ 	.word	0x00000005
        /*0158*/ 	.word	0x00000038
        /*015c*/ 	.short	0x0101
        /*015e*/ 	.byte	0x3f
	.zero		1


	//   ....[14]....
        /*0160*/ 	.word	0x0000c6b0
        /*0164*/ 	.word	0x00000007
        /*0168*/ 	.word	0x00000000
        /*016c*/ 	.short	0x010a
        /*016e*/ 	.byte	0x3f
	.zero		1


	//   ....[15]....
        /*0170*/ 	.word	0x0000c730
        /*0174*/ 	.word	0x00000005
        /*0178*/ 	.word	0x00000000
        /*017c*/ 	.short	0x010a
        /*017e*/ 	.byte	0x3f
	.zero		1


	//   ....[16]....
        /*0180*/ 	.word	0x0000c790
        /*0184*/ 	.word	0x00000003
        /*0188*/ 	.word	0x00000000
        /*018c*/ 	.short	0x010a
        /*018e*/ 	.byte	0x3f
	.zero		1


	//   ....[17]....
        /*0190*/ 	.word	0x0000c7f0
        /*0194*/ 	.word	0x00000004
        /*0198*/ 	.word	0x00000000
        /*019c*/ 	.short	0x010a
        /*019e*/ 	.byte	0x3f
	.zero		1


	//   ....[18]....
        /*01a0*/ 	.word	0x0000c8c0
        /*01a4*/ 	.word	0x0000000c
        /*01a8*/ 	.word	0x00000010
        /*01ac*/ 	.short	0x010a
        /*01ae*/ 	.byte	0x3f
	.zero		1


	//   ....[19]....
        /*01b0*/ 	.word	0x0000c990
        /*01b4*/ 	.word	0x00000007
        /*01b8*/ 	.word	0x00000000
        /*01bc*/ 	.short	0x010a
        /*01be*/ 	.byte	0x3f
	.zero		1


	//----- nvinfo : EIATTR_NUM_MBARRIERS
	.align		4
.L_35:
        /*01c0*/ 	.byte	0x03, 0x38
        /*01c2*/ 	.short	0x0006


	//----- nvinfo : EIATTR_EXIT_INSTR_OFFSETS
	.align		4
        /*01c4*/ 	.byte	0x04, 0x1c
        /*01c6*/ 	.short	(.L_37 - .L_36)


	//   ....[0]....
.L_36:
        /*01c8*/ 	.word	0x000005a0


	//   ....[1]....
        /*01cc*/ 	.word	0x00000e60


	//   ....[2]....
        /*01d0*/ 	.word	0x0000b1a0


	//   ....[3]....
        /*01d4*/ 	.word	0x0000b7d0


	//   ....[4]....
        /*01d8*/ 	.word	0x0000c780


	//----- nvinfo : EIATTR_MAX_THREADS
	.align		4
.L_37:
        /*01dc*/ 	.byte	0x04, 0x05
        /*01de*/ 	.short	(.L_39 - .L_38)
.L_38:
        /*01e0*/ 	.word	0x00000180
        /*01e4*/ 	.word	0x00000001
        /*01e8*/ 	.word	0x00000001


	//----- nvinfo : EIATTR_CRS_STACK_SIZE
	.align		4
.L_39:
        /*01ec*/ 	.byte	0x04, 0x1e
        /*01ee*/ 	.short	(.L_41 - .L_40)
.L_40:
        /*01f0*/ 	.word	0x00000000


	//----- nvinfo : EIATTR_CBANK_PARAM_SIZE
	.align		4
.L_41:
        /*01f4*/ 	.byte	0x03, 0x19
        /*01f6*/ 	.short	0x0470


	//----- nvinfo : EIATTR_PARAM_CBANK
	.align		4
        /*01f8*/ 	.byte	0x04, 0x0a
        /*01fa*/ 	.short	(.L_43 - .L_42)
	.align		4
.L_42:
        /*01fc*/ 	.word	index@(.nv.constant0._ZN7cutlass13device_kernelINS_4gemm6kernel13GemmUniversalIN4cute5tupleIJiiiiEEENS1_10collective13CollectiveMmaINS1_34MainloopSm90TmaGmmaWarpSpecializedILi2ENS5_IJNS4_1CILi1EEESB_SB_EEENS1_35KernelTmaWarpSpecializedCooperativeEEENS5_IJNSA_ILi256EEENSA_ILi128EEESG_EEENS_10bfloat16_tENS5_IJlSB_lEEESI_SJ_NS4_8TiledMMAINS4_8MMA_AtomIJNS4_4SM904GMMA28MMA_64x128x16_F32BF16BF16_SSILNSN_5MajorE0ELSP_0ELNSN_7ScaleInE1ELSQ_1EEEEEENS4_6LayoutINS5_IJNSA_ILi2EEESB_SB_EEENS5_IJSB_NSA_ILi0EEESW_EEEEENS5_IJNS4_10UnderscoreESZ_SZ_EEEEENS4_13SM90_TMA_LOADENS4_14ComposedLayoutINS4_7SwizzleILi3ELi4ELi3EEENS4_18smem_ptr_flag_bitsILi16EEENST_INS5_IJNSA_ILi8EEENSA_ILi64EEEEEENS5_IJS19_SB_EEEEEEEvNS4_8identityES12_S1D_vS1E_EENS_8epilogue10collective6detail29Sm90TmaWarpSpecializedAdapterINS1H_15DefaultEpilogueISI_SJ_SJ_NS1G_6thread17LinearCombinationISI_Li1EffLNS1L_9ScaleType4KindE0ELNS_15FloatRoundStyleE2ESI_EENS1_15EpilogueDefaultEEEEEvvEEEEvNT_6ParamsE)
        /*0200*/ 	.short	0x0210
        /*0202*/ 	.short	0x0470


	//----- nvinfo : EIATTR_SW_WAR
	.align		4
.L_43:
        /*0204*/ 	.byte	0x04, 0x36
        /*0206*/ 	.short	(.L_45 - .L_44)
.L_44:
        /*0208*/ 	.word	0x00000008
.L_45:


//--------------------- .nv.callgraph             --------------------------
	.section	.nv.callgraph,"",@"SHT_CUDA_CALLGRAPH"
	.align	4
	.sectionentsize	8
	.align		4
        /*0000*/ 	.word	0x00000000
	.align		4
        /*0004*/ 	.word	0xffffffff
	.align		4
        /*0008*/ 	.word	index@(_ZN7cutlass13device_kernelINS_4gemm6kernel13GemmUniversalIN4cute5tupleIJiiiiEEENS1_10collective13CollectiveMmaINS1_34MainloopSm90TmaGmmaWarpSpecializedILi2ENS5_IJNS4_1CILi1EEESB_SB_EEENS1_35KernelTmaWarpSpecializedCooperativeEEENS5_IJNSA_ILi256EEENSA_ILi128EEESG_EEENS_10bfloat16_tENS5_IJlSB_lEEESI_SJ_NS4_8TiledMMAINS4_8MMA_AtomIJNS4_4SM904GMMA28MMA_64x128x16_F32BF16BF16_SSILNSN_5MajorE0ELSP_0ELNSN_7ScaleInE1ELSQ_1EEEEEENS4_6LayoutINS5_IJNSA_ILi2EEESB_SB_EEENS5_IJSB_NSA_ILi0EEESW_EEEEENS5_IJNS4_10UnderscoreESZ_SZ_EEEEENS4_13SM90_TMA_LOADENS4_14ComposedLayoutINS4_7SwizzleILi3ELi4ELi3EEENS4_18smem_ptr_flag_bitsILi16EEENST_INS5_IJNSA_ILi8EEENSA_ILi64EEEEEENS5_IJS19_SB_EEEEEEEvNS4_8identityES12_S1D_vS1E_EENS_8epilogue10collective6detail29Sm90TmaWarpSpecializedAdapterINS1H_15DefaultEpilogueISI_SJ_SJ_NS1G_6thread17LinearCombinationISI_Li1EffLNS1L_9ScaleType4KindE0ELNS_15FloatRoundStyleE2ESI_EENS1_15EpilogueDefaultEEEEEvvEEEEvNT_6ParamsE)
	.align		4
        /*000c*/ 	.word	index@(__assertfail)
	.align		4
        /*0010*/ 	.word	0x00000000
	.align		4
        /*0014*/ 	.word	0xfffffffe
	.align		4
        /*0018*/ 	.word	0x00000000
	.align		4
        /*001c*/ 	.word	0xfffffffd
	.align		4
        /*0020*/ 	.word	0x00000000
	.align		4
        /*0024*/ 	.word	0xfffffffc


//--------------------- .nv.constant4             --------------------------
	.section	.nv.constant4,"a",@progbits
	.align	8
	.align		8
.nv.constant4:
        /*0000*/ 	.dword	__assertfail
	.align		8
        /*0008*/ 	.dword	__unnamed_1
	.align		8
        /*0010*/ 	.dword	_ZN40_INTERNAL_d91f5480_4_k_cu_7ba187c4_177564cuda3std3__45__cpo5beginE
	.align		8
        /*0018*/ 	.dword	_ZN40_INTERNAL_d91f5480_4_k_cu_7ba187c4_177564cuda3std3__45__cpo3endE
	.align		8
        /*0020*/ 	.dword	_ZN40_INTERNAL_d91f5480_4_k_cu_7ba187c4_177564cuda3std3__45__cpo6cbeginE
	.align		8
        /*0028*/ 	.dword	_ZN40_INTERNAL_d91f5480_4_k_cu_7ba187c4_177564cuda3std3__45__cpo4cendE
	.align		8
        /*0030*/ 	.dword	_ZN40_INTERNAL_d91f5480_4_k_cu_7ba187c4_177564cuda3std3__442_GLOBAL__N__d91f5480_4_k_cu_7ba187c4_177566ignoreE
	.align		8
        /*0038*/ 	.dword	_ZN40_INTERNAL_d91f5480_4_k_cu_7ba187c4_177564cuda3std3__419piecewise_constructE
	.align		8
        /*0040*/ 	.dword	_ZN40_INTERNAL_d91f5480_4_k_cu_7ba187c4_177564cuda3std3__48in_placeE
	.align		8
        /*0048*/ 	.dword	_ZN40_INTERNAL_d91f5480_4_k_cu_7ba187c4_177564cuda3std6ranges3__45__cpo4swapE
	.align		8
        /*0050*/ 	.dword	_ZN40_INTERNAL_d91f5480_4_k_cu_7ba187c4_177564cuda3std6ranges3__45__cpo9iter_moveE
	.align		8
        /*0058*/ 	.dword	_ZN40_INTERNAL_d91f5480_4_k_cu_7ba187c4_177564cute7productE
	.align		8
        /*0060*/ 	.dword	_ZN40_INTERNAL_d91f5480_4_k_cu_7ba187c4_177564cute1_E
	.align		8
        /*0068*/ 	.dword	$str$22
	.align		8
        /*0070*/ 	.dword	$str$23


//--------------------- .text._ZN7cutlass13device_kernelINS_4gemm6kernel13GemmUniversalIN4cute5tupleIJiiiiEEENS1_10collective13CollectiveMmaINS1_34MainloopSm90TmaGmmaWarpSpecializedILi2ENS5_IJNS4_1CILi1EEESB_SB_EEENS1_35KernelTmaWarpSpecializedCooperativeEEENS5_IJNSA_ILi256EEENSA_ILi128EEESG_EEENS_10bfloat16_tENS5_IJlSB_lEEESI_SJ_NS4_8TiledMMAINS4_8MMA_AtomIJNS4_4SM904GMMA28MMA_64x128x16_F32BF16BF16_SSILNSN_5MajorE0ELSP_0ELNSN_7ScaleInE1ELSQ_1EEEEEENS4_6LayoutINS5_IJNSA_ILi2EEESB_SB_EEENS5_IJSB_NSA_ILi0EEESW_EEEEENS5_IJNS4_10UnderscoreESZ_SZ_EEEEENS4_13SM90_TMA_LOADENS4_14ComposedLayoutINS4_7SwizzleILi3ELi4ELi3EEENS4_18smem_ptr_flag_bitsILi16EEENST_INS5_IJNSA_ILi8EEENSA_ILi64EEEEEENS5_IJS19_SB_EEEEEEEvNS4_8identityES12_S1D_vS1E_EENS_8epilogue10collective6detail29Sm90TmaWarpSpecializedAdapterINS1H_15DefaultEpilogueISI_SJ_SJ_NS1G_6thread17LinearCombinationISI_Li1EffLNS1L_9ScaleType4KindE0ELNS_15FloatRoundStyleE2ESI_EENS1_15EpilogueDefaultEEEEEvvEEEEvNT_6ParamsE --------------------------
	.section	.text._ZN7cutlass13device_kernelINS_4gemm6kernel13GemmUniversalIN4cute5tupleIJiiiiEEENS1_10collective13CollectiveMmaINS1_34MainloopSm90TmaGmmaWarpSpecializedILi2ENS5_IJNS4_1CILi1EEESB_SB_EEENS1_35KernelTmaWarpSpecializedCooperativeEEENS5_IJNSA_ILi256EEENSA_ILi128EEESG_EEENS_10bfloat16_tENS5_IJlSB_lEEESI_SJ_NS4_8TiledMMAINS4_8MMA_AtomIJNS4_4SM904GMMA28MMA_64x128x16_F32BF16BF16_SSILNSN_5MajorE0ELSP_0ELNSN_7ScaleInE1ELSQ_1EEEEEENS4_6LayoutINS5_IJNSA_ILi2EEESB_SB_EEENS5_IJSB_NSA_ILi0EEESW_EEEEENS5_IJNS4_10UnderscoreESZ_SZ_EEEEENS4_13SM90_TMA_LOADENS4_14ComposedLayoutINS4_7SwizzleILi3ELi4ELi3EEENS4_18smem_ptr_flag_bitsILi16EEENST_INS5_IJNSA_ILi8EEENSA_ILi64EEEEEENS5_IJS19_SB_EEEEEEEvNS4_8identityES12_S1D_vS1E_EENS_8epilogue10collective6detail29Sm90TmaWarpSpecializedAdapterINS1H_15DefaultEpilogueISI_SJ_SJ_NS1G_6thread17LinearCombinationISI_Li1EffLNS1L_9ScaleType4KindE0ELNS_15FloatRoundStyleE2ESI_EENS1_15EpilogueDefaultEEEEEvvEEEEvNT_6ParamsE,"ax",@progbits
	.align	128
.text._ZN7cutlass13device_kernelINS_4gemm6kernel13GemmUniversalIN4cute5tupleIJiiiiEEENS1_10collective13CollectiveMmaINS1_34MainloopSm90TmaGmmaWarpSpecializedILi2ENS5_IJNS4_1CILi1EEESB_SB_EEENS1_35KernelTmaWarpSpecializedCooperativeEEENS5_IJNSA_ILi256EEENSA_ILi128EEESG_EEENS_10bfloat16_tENS5_IJlSB_lEEESI_SJ_NS4_8TiledMMAINS4_8MMA_AtomIJNS4_4SM904GMMA28MMA_64x128x16_F32BF16BF16_SSILNSN_5MajorE0ELSP_0ELNSN_7ScaleInE1ELSQ_1EEEEEENS4_6LayoutINS5_IJNSA_ILi2EEESB_SB_EEENS5_IJSB_NSA_ILi0EEESW_EEEEENS5_IJNS4_10UnderscoreESZ_SZ_EEEEENS4_13SM90_TMA_LOADENS4_14ComposedLayoutINS4_7SwizzleILi3ELi4ELi3EEENS4_18smem_ptr_flag_bitsILi16EEENST_INS5_IJNSA_ILi8EEENSA_ILi64EEEEEENS5_IJS19_SB_EEEEEEEvNS4_8identityES12_S1D_vS1E_EENS_8epilogue10collective6detail29Sm90TmaWarpSpecializedAdapterINS1H_15DefaultEpilogueISI_SJ_SJ_NS1G_6thread17LinearCombinationISI_Li1EffLNS1L_9ScaleType4KindE0ELNS_15FloatRoundStyleE2ESI_EENS1_15EpilogueDefaultEEEEEvvEEEEvNT_6ParamsE:
        .type           _ZN7cutlass13device_kernelINS_4gemm6kernel13GemmUniversalIN4cute5tupleIJiiiiEEENS1_10collective13CollectiveMmaINS1_34MainloopSm90TmaGmmaWarpSpecializedILi2ENS5_IJNS4_1CILi1EEESB_SB_EEENS1_35KernelTmaWarpSpecializedCooperativeEEENS5_IJNSA_ILi256EEENSA_ILi128EEESG_EEENS_10bfloat16_tENS5_IJlSB_lEEESI_SJ_NS4_8TiledMMAINS4_8MMA_AtomIJNS4_4SM904GMMA28MMA_64x128x16_F32BF16BF16_SSILNSN_5MajorE0ELSP_0ELNSN_7ScaleInE1ELSQ_1EEEEEENS4_6LayoutINS5_IJNSA_ILi2EEESB_SB_EEENS5_IJSB_NSA_ILi0EEESW_EEEEENS5_IJNS4_10UnderscoreESZ_SZ_EEEEENS4_13SM90_TMA_LOADENS4_14ComposedLayoutINS4_7SwizzleILi3ELi4ELi3EEENS4_18smem_ptr_flag_bitsILi16EEENST_INS5_IJNSA_ILi8EEENSA_ILi64EEEEEENS5_IJS19_SB_EEEEEEEvNS4_8identityES12_S1D_vS1E_EENS_8epilogue10collective6detail29Sm90TmaWarpSpecializedAdapterINS1H_15DefaultEpilogueISI_SJ_SJ_NS1G_6thread17LinearCombinationISI_Li1EffLNS1L_9ScaleType4KindE0ELNS_15FloatRoundStyleE2ESI_EENS1_15EpilogueDefaultEEEEEvvEEEEvNT_6ParamsE,@function
        .size           _ZN7cutlass13device_kernelINS_4gemm6kernel13GemmUniversalIN4cute5tupleIJiiiiEEENS1_10collective13CollectiveMmaINS1_34MainloopSm90TmaGmmaWarpSpecializedILi2ENS5_IJNS4_1CILi1EEESB_SB_EEENS1_35KernelTmaWarpSpecializedCooperativeEEENS5_IJNSA_ILi256EEENSA_ILi128EEESG_EEENS_10bfloat16_tENS5_IJlSB_lEEESI_SJ_NS4_8TiledMMAINS4_8MMA_AtomIJNS4_4SM904GMMA28MMA_64x128x16_F32BF16BF16_SSILNSN_5MajorE0ELSP_0ELNSN_7ScaleInE1ELSQ_1EEEEEENS4_6LayoutINS5_IJNSA_ILi2EEESB_SB_EEENS5_IJSB_NSA_ILi0EEESW_EEEEENS5_IJNS4_10UnderscoreESZ_SZ_EEEEENS4_13SM90_TMA_LOADENS4_14ComposedLayoutINS4_7SwizzleILi3ELi4ELi3EEENS4_18smem_ptr_flag_bitsILi16EEENST_INS5_IJNSA_ILi8EEENSA_ILi64EEEEEENS5_IJS19_SB_EEEEEEEvNS4_8identityES12_S1D_vS1E_EENS_8epilogue10collective6detail29Sm90TmaWarpSpecializedAdapterINS1H_15DefaultEpilogueISI_SJ_SJ_NS1G_6thread17LinearCombinationISI_Li1EffLNS1L_9ScaleType4KindE0ELNS_15FloatRoundStyleE2ESI_EENS1_15EpilogueDefaultEEEEEvvEEEEvNT_6ParamsE,(.L_x_316 - _ZN7cutlass13device_kernelINS_4gemm6kernel13GemmUniversalIN4cute5tupleIJiiiiEEENS1_10collective13CollectiveMmaINS1_34MainloopSm90TmaGmmaWarpSpecializedILi2ENS5_IJNS4_1CILi1EEESB_SB_EEENS1_35KernelTmaWarpSpecializedCooperativeEEENS5_IJNSA_ILi256EEENSA_ILi128EEESG_EEENS_10bfloat16_tENS5_IJlSB_lEEESI_SJ_NS4_8TiledMMAINS4_8MMA_AtomIJNS4_4SM904GMMA28MMA_64x128x16_F32BF16BF16_SSILNSN_5MajorE0ELSP_0ELNSN_7ScaleInE1ELSQ_1EEEEEENS4_6LayoutINS5_IJNSA_ILi2EEESB_SB_EEENS5_IJSB_NSA_ILi0EEESW_EEEEENS5_IJNS4_10UnderscoreESZ_SZ_EEEEENS4_13SM90_TMA_LOADENS4_14ComposedLayoutINS4_7SwizzleILi3ELi4ELi3EEENS4_18smem_ptr_flag_bitsILi16EEENST_INS5_IJNSA_ILi8EEENSA_ILi64EEEEEENS5_IJS19_SB_EEEEEEEvNS4_8identityES12_S1D_vS1E_EENS_8epilogue10collective6detail29Sm90TmaWarpSpecializedAdapterINS1H_15DefaultEpilogueISI_SJ_SJ_NS1G_6thread17LinearCombinationISI_Li1EffLNS1L_9ScaleType4KindE0ELNS_15FloatRoundStyleE2ESI_EENS1_15EpilogueDefaultEEEEEvvEEEEvNT_6ParamsE)
        .other          _ZN7cutlass13device_kernelINS_4gemm6kernel13GemmUniversalIN4cute5tupleIJiiiiEEENS1_10collective13CollectiveMmaINS1_34MainloopSm90TmaGmmaWarpSpecializedILi2ENS5_IJNS4_1CILi1EEESB_SB_EEENS1_35KernelTmaWarpSpecializedCooperativeEEENS5_IJNSA_ILi256EEENSA_ILi128EEESG_EEENS_10bfloat16_tENS5_IJlSB_lEEESI_SJ_NS4_8TiledMMAINS4_8MMA_AtomIJNS4_4SM904GMMA28MMA_64x128x16_F32BF16BF16_SSILNSN_5MajorE0ELSP_0ELNSN_7ScaleInE1ELSQ_1EEEEEENS4_6LayoutINS5_IJNSA_ILi2EEESB_SB_EEENS5_IJSB_NSA_ILi0EEESW_EEEEENS5_IJNS4_10UnderscoreESZ_SZ_EEEEENS4_13SM90_TMA_LOADENS4_14ComposedLayoutINS4_7SwizzleILi3ELi4ELi3EEENS4_18smem_ptr_flag_bitsILi16EEENST_INS5_IJNSA_ILi8EEENSA_ILi64EEEEEENS5_IJS19_SB_EEEEEEEvNS4_8identityES12_S1D_vS1E_EENS_8epilogue10collective6detail29Sm90TmaWarpSpecializedAdapterINS1H_15DefaultEpilogueISI_SJ_SJ_NS1G_6thread17LinearCombinationISI_Li1EffLNS1L_9ScaleType4KindE0ELNS_15FloatRoundStyleE2ESI_EENS1_15EpilogueDefaultEEEEEvvEEEEvNT_6ParamsE,@"STO_CUDA_ENTRY STV_DEFAULT"
_ZN7cutlass13device_kernelINS_4gemm6kernel13GemmUniversalIN4cute5tupleIJiiiiEEENS1_10collective13CollectiveMmaINS1_34MainloopSm90TmaGmmaWarpSpecializedILi2ENS5_IJNS4_1CILi1EEESB_SB_EEENS1_35KernelTmaWarpSpecializedCooperativeEEENS5_IJNSA_ILi256EEENSA_ILi128EEESG_EEENS_10bfloat16_tENS5_IJlSB_lEEESI_SJ_NS4_8TiledMMAINS4_8MMA_AtomIJNS4_4SM904GMMA28MMA_64x128x16_F32BF16BF16_SSILNSN_5MajorE0ELSP_0ELNSN_7ScaleInE1ELSQ_1EEEEEENS4_6LayoutINS5_IJNSA_ILi2EEESB_SB_EEENS5_IJSB_NSA_ILi0EEESW_EEEEENS5_IJNS4_10UnderscoreESZ_SZ_EEEEENS4_13SM90_TMA_LOADENS4_14ComposedLayoutINS4_7SwizzleILi3ELi4ELi3EEENS4_18smem_ptr_flag_bitsILi16EEENST_INS5_IJNSA_ILi8EEENSA_ILi64EEEEEENS5_IJS19_SB_EEEEEEEvNS4_8identityES12_S1D_vS1E_EENS_8epilogue10collective6detail29Sm90TmaWarpSpecializedAdapterINS1H_15DefaultEpilogueISI_SJ_SJ_NS1G_6thread17LinearCombinationISI_Li1EffLNS1L_9ScaleType4KindE0ELNS_15FloatRoundStyleE2ESI_EENS1_15EpilogueDefaultEEEEEvvEEEEvNT_6ParamsE:
[----:B------:R-:W0:Y:S01]  /*0000*/  LDC R1, c[0x0][0x28] ;  /* 0x00000a00ff017b82 */ /* 0x000e220000000800 */
[----:B------:R-:W1:Y:S01]  /*0010*/  S2R R18, SR_TID.X ;  /* 0x0000000000127919 */ /* 0x000e620000002100 */
[----:B------:R-:W-:Y:S01]  /*0020*/  ELECT P0, URZ, PT ;  /* 0x00000000003f782f */ /* 0x000fe20003800000 */
[----:B------:R-:W-:Y:S01]  /*0030*/  BSSY B0, `(.L_x_0) ;  /* 0x000000f000007945 */ /* 0x000fe20003800000 */
[--C-:B-1----:R-:W-:Y:S02]  /*0040*/  SHF.R.U32.HI R0, RZ, 0x5, R18.reuse ;  /* 0x00000005ff007819 */ /* 0x102fe40000011612 */
[----:B------:R-:W-:-:S03]  /*0050*/  SHF.R.U32.HI R22, RZ, 0x7, R18 ;  /* 0x00000007ff167819 */ /* 0x000fc60000011612 */
[----:B------:R-:W1:Y:S04]  /*0060*/  SHFL.IDX PT, R5, R0, RZ, 0x1f ;  /* 0x00001fff00057589 */ /* 0x000e6800000e0000 */
[----:B------:R2:W3:Y:S01]  /*0070*/  SHFL.IDX PT, R8, R22, RZ, 0x1f ;  /* 0x00001fff16087589 */ /* 0x0004e200000e0000 */
[----:B-1----:R-:W-:-:S13]  /*0080*/  ISETP.NE.OR P0, PT, R5, RZ, !P0 ;  /* 0x000000ff0500720c */ /* 0x002fda0004705670 */
[----:B0-23--:R-:W-:Y:S05]  /*0090*/  @P0 BRA `(.L_x_1) ;  /* 0x0000000000200947 */ /* 0x00dfea0003800000 */
[----:B------:R-:W-:Y:S02]  /*00a0*/  ULDC.64 UR4, c[0x0][0x198] ;  /* 0x0000660000047ab9 */ /* 0x000fe40000000a00 */
[----:B------:R-:W-:Y:S02]  /*00b0*/  UIADD3 UR6, UP0, UR4, 0xf0, URZ ;  /* 0x000000f004067890 */ /* 0x000fe4000ff1e03f */
[----:B------:R-:W-:Y:S02]  /*00c0*/  UIADD3 UR4, UP1, UR4, 0x1f0, URZ ;  /* 0x000001f004047890 */ /* 0x000fe4000ff3e03f */
[----:B------:R-:W-:Y:S02]  /*00d0*/  UIADD3.X UR7, URZ, UR5, URZ, UP0, !UPT ;  /* 0x000000053f077290 */ /* 0x000fe400087fe43f */
[----:B------:R-:W-:-:S07]  /*00e0*/  UIADD3.X UR5, URZ, UR5, URZ, UP1, !UPT ;  /* 0x000000053f057290 */ /* 0x000fce0008ffe43f */
[----:B------:R0:W-:Y:S02]  /*00f0*/  UTMACCTL.PF [UR6] ;  /* 0x00000000060079b9 */ /* 0x0001e40008040000 */
[----:B------:R0:W-:Y:S02]  /*0100*/  UTMACCTL.PF [UR4] ;  /* 0x00000000040079b9 */ /* 0x0001e40008040000 */
[----:B0-----:R-:W-:Y:S01]  /*0110*/  NOP ;  /* 0x0000000000007918 */ /* 0x001fe20000000000 */
.L_x_1:
[----:B------:R-:W-:Y:S05]  /*0120*/  BSYNC B0 ;  /* 0x0000000000007941 */ /* 0x000fea0003800000 */
.L_x_0:
[----:B------:R-:W0:Y:S02]  /*0130*/  SHFL.IDX PT, R2, R0, RZ, 0x1f ;  /* 0x00001fff00027589 */ /* 0x000e2400000e0000 */
[----:B0-----:R-:W-:-:S13]  /*0140*/  ISETP.NE.AND P0, PT, R2, RZ, PT ;  /* 0x000000ff0200720c */ /* 0x001fda0003f05270 */
[----:B------:R-:W-:Y:S05]  /*0150*/  @P0 BRA `(.L_x_2) ;  /* 0x0000000000480947 */ /* 0x000fea0003800000 */
[----:B------:R-:W0:Y:S01]  /*0160*/  S2UR UR8, SR_CgaCtaId ;  /* 0x00000000000879c3 */ /* 0x000e220000008800 */
[----:B------:R-:W-:Y:S01]  /*0170*/  UMOV UR4, 0x400 ;  /* 0x0000040000047882 */ /* 0x000fe20000000000 */
[----:B------:R-:W-:Y:S01]  /*0180*/  UMOV UR5, 0x1 ;  /* 0x0000000100057882 */ /* 0x000fe20000000000 */
[----:B------:R-:W-:Y:S01]  /*0190*/  UMOV UR6, 0x100 ;  /* 0x0000010000067882 */ /* 0x000fe20000000000 */
[----:B------:R-:W-:Y:S01]  /*01a0*/  ELECT P0, URZ, PT ;  /* 0x00000000003f782f */ /* 0x000fe20003800000 */
[----:B------:R-:W-:-:S04]  /*01b0*/  UIADD3 UR6, -UR6, 0x100000, URZ ;  /* 0x0010000006067890 */ /* 0x000fc8000fffe13f */
[----:B------:R-:W-:Y:S02]  /*01c0*/  USHF.L.U32 UR7, UR6, 0xb, URZ ;  /* 0x0000000b06077899 */ /* 0x000fe4000800063f */
[----:B------:R-:W-:Y:S02]  /*01d0*/  USHF.L.U32 UR6, UR6, 0x1, URZ ;  /* 0x0000000106067899 */ /* 0x000fe4000800063f */
[----:B0-----:R-:W-:Y:S02]  /*01e0*/  ULEA UR8, UR8, UR4, 0x18 ;  /* 0x0000000408087291 */ /* 0x001fe4000f8ec03f */
[----:B------:R-:W-:-:S04]  /*01f0*/  UIADD3 UR4, -UR5, 0x100000, URZ ;  /* 0x0010000005047890 */ /* 0x000fc8000fffe13f */
[----:B------:R-:W-:Y:S02]  /*0200*/  USHF.L.U32 UR5, UR4, 0xb, URZ ;  /* 0x0000000b04057899 */ /* 0x000fe4000800063f */
[----:B------:R-:W-:Y:S01]  /*0210*/  USHF.L.U32 UR4, UR4, 0x1, URZ ;  /* 0x0000000104047899 */ /* 0x000fe2000800063f */
[----:B------:R-:W0:Y:S11]  /*0220*/  FENCE.VIEW.ASYNC.S ;  /* 0x00000000000073c6 */ /* 0x000e360000000000 */
[----:B0-----:R0:W1:Y:S01]  /*0230*/  SYNCS.EXCH.64 URZ, [UR8], UR4 ;  /* 0x00000004083f75b2 */ /* 0x0010620008000100 */
[----:B------:R0:W2:Y:S01]  /*0240*/  SYNCS.EXCH.64 URZ, [UR8+0x10], UR6 ;  /* 0x00001006083f75b2 */ /* 0x0000a20008000100 */
[----:B------:R0:W3:Y:S01]  /*0250*/  SYNCS.EXCH.64 URZ, [UR8+0x8], UR4 ;  /* 0x00000804083f75b2 */ /* 0x0000e20008000100 */
[----:B------:R0:W4:Y:S01]  /*0260*/  SYNCS.EXCH.64 URZ, [UR8+0x18], UR6 ;  /* 0x00001806083f75b2 */ /* 0x0001220008000100 */
[----:B------:R-:W-:Y:S01]  /*0270*/  NOP ;  /* 0x0000000000007918 */ /* 0x000fe20000000000 */
.L_x_2:
[----:B------:R-:W5:Y:S01]  /*0280*/  SHFL.IDX PT, R0, R0, RZ, 0x1f ;  /* 0x00001fff00007589 */ /* 0x000f6200000e0000 */
[----:B------:R-:W-:Y:S01]  /*0290*/  ELECT P0, URZ, PT ;  /* 0x00000000003f782f */ /* 0x000fe20003800000 */
[----:B------:R-:W1:Y:S01]  /*02a0*/  LDC R2, c[0x0][0x65c] ;  /* 0x00019700ff027b82 */ /* 0x000e620000000800 */
[----:B------:R-:W-:Y:S01]  /*02b0*/  SHF.R.S32.HI R6, RZ, 0x1f, R5 ;  /* 0x0000001fff067819 */ /* 0x000fe20000011405 */
[----:B------:R-:W2:Y:S01]  /*02c0*/  S2R R3, SR_CTAID.Y ;  /* 0x0000000000037919 */ /* 0x000ea20000002600 */
[----:B0-----:R-:W-:Y:S01]  /*02d0*/  UMOV UR4, 0x20 ;  /* 0x0000002000047882 */ /* 0x001fe20000000000 */
[----:B------:R-:W-:Y:S01]  /*02e0*/  ISETP.NE.AND P2, PT, R8, RZ, PT ;  /* 0x000000ff0800720c */ /* 0x000fe20003f45270 */
[----:B------:R-:W-:Y:S01]  /*02f0*/  NOP ;  /* 0x0000000000007918 */ /* 0x000fe20000000000 */
[----:B------:R-:W0:Y:S01]  /*0300*/  S2R R4, SR_CTAID.X ;  /* 0x0000000000047919 */ /* 0x000e220000002500 */
[----:B------:R-:W-:Y:S01]  /*0310*/  LEA.HI R6, R6, R5, RZ, 0x2 ;  /* 0x0000000506067211 */ /* 0x000fe200078f10ff */
[----:B------:R-:W-:Y:S01]  /*0320*/  NOP ;  /* 0x0000000000007918 */ /* 0x000fe20000000000 */
[----:B-----5:R-:W-:-:S02]  /*0330*/  ISETP.NE.OR P0, PT, R0, RZ, !P0 ;  /* 0x000000ff0000720c */ /* 0x020fc40004705670 */
[----:B-1----:R-:W-:-:S04]  /*0340*/  ISETP.NE.AND P3, PT, R2, 0x1, PT ;  /* 0x000000010200780c */ /* 0x002fc80003f65270 */
[----:B------:R-:W-:Y:S02]  /*0350*/  P2R R0, PR, RZ, 0x8 ;  /* 0x00000008ff007803 */ /* 0x000fe40000000000 */
[----:B------:R-:W-:-:S05]  /*0360*/  LOP3.LUT R0, R6, 0xfffffffc, RZ, 0xc0, !PT ;  /* 0xfffffffc06007812 */ /* 0x000fca00078ec0ff */
[----:B------:R-:W-:Y:S01]  /*0370*/  VOTEU.ALL UP0, P0 ;  /* 0x00000000003f7886 */ /* 0x000fe20000000000 */
[----:B------:R-:W-:Y:S01]  /*0380*/  IMAD.IADD R0, R5, 0x1, -R0 ;  /* 0x0000000105007824 */ /* 0x000fe200078e0a00 */
[----:B------:R-:W0:Y:S01]  /*0390*/  @P3 LDC R17, c[0x0][0x10] ;  /* 0x00000400ff113b82 */ /* 0x000e220000000800 */
[----:B------:R-:W-:Y:S01]  /*03a0*/  VOTEU.ALL UP1, P0 ;  /* 0x00000000003f7886 */ /* 0x000fe20000020000 */
[----:B--2---:R-:W-:Y:S01]  /*03b0*/  @P3 IMAD.MOV.U32 R6, RZ, RZ, R3 ;  /* 0x000000ffff063224 */ /* 0x004fe200078e0003 */
[----:B------:R-:W-:Y:S01]  /*03c0*/  @!UP0 UMOV UR6, 0x400 ;  /* 0x0000040000068882 */ /* 0x000fe20000000000 */
[----:B------:R-:W-:-:S04]  /*03d0*/  @!UP0 UIADD3 UR4, -UR4, 0x100000, URZ ;  /* 0x0010000004048890 */ /* 0x000fc8000fffe13f */
[----:B------:R-:W-:Y:S02]  /*03e0*/  @!UP0 USHF.L.U32 UR5, UR4, 0xb, URZ ;  /* 0x0000000b04058899 */ /* 0x000fe4000800063f */
[----:B------:R-:W-:Y:S01]  /*03f0*/  @!UP0 USHF.L.U32 UR4, UR4, 0x1, URZ ;  /* 0x0000000104048899 */ /* 0x000fe2000800063f */
[----:B------:R-:W-:Y:S02]  /*0400*/  @P3 IMAD.MOV.U32 R7, RZ, RZ, RZ ;  /* 0x000000ffff073224 */ /* 0x000fe400078e00ff */
[----:B------:R-:W-:Y:S01]  /*0410*/  IMAD.MOV.U32 R5, RZ, RZ, RZ ;  /* 0x000000ffff057224 */ /* 0x000fe200078e00ff */
[----:B------:R-:W1:Y:S01]  /*0420*/  @!UP0 S2UR UR7, SR_CgaCtaId ;  /* 0x00000000000789c3 */ /* 0x000e620000008800 */
[----:B------:R-:W-:-:S07]  /*0430*/  @P3 IMAD.MOV.U32 R11, RZ, RZ, RZ ;  /* 0x000000ffff0b3224 */ /* 0x000fce00078e00ff */
[----:B------:R-:W2:Y:S01]  /*0440*/  @!P3 LDC R9, c[0x0][0xc] ;  /* 0x00000300ff09bb82 */ /* 0x000ea20000000800 */
[----:B0-----:R-:W-:-:S04]  /*0450*/  @P3 IMAD.WIDE.U32 R16, R4, R17, R6 ;  /* 0x0000001104103225 */ /* 0x001fc800078e0006 */
[----:B------:R-:W-:Y:S01]  /*0460*/  @P3 IMAD.IADD R17, R17, 0x1, R11 ;  /* 0x0000000111113824 */ /* 0x000fe200078e020b */
[----:B-1----:R-:W-:Y:S01]  /*0470*/  @!UP0 ULEA UR6, UR7, UR6, 0x18 ;  /* 0x0000000607068291 */ /* 0x002fe2000f8ec03f */
[----:B------:R-:W-:Y:S01]  /*0480*/  VOTEU.ALL UP0, P0 ;  /* 0x00000000003f7886 */ /* 0x000fe20000000000 */
[----:B------:R-:W-:-:S04]  /*0490*/  ISETP.NE.AND P0, PT, R0, 0x3, PT ;  /* 0x000000030000780c */ /* 0x000fc80003f05270 */
[----:B------:R-:W-:Y:S01]  /*04a0*/  ISETP.EQ.OR P0, PT, R0, RZ, !P0 ;  /* 0x000000ff0000720c */ /* 0x000fe20004702670 */
[----:B--2---:R-:W-:-:S03]  /*04b0*/  @!P3 IMAD.WIDE.U32 R6, R9, R3, R4 ;  /* 0x000000030906b225 */ /* 0x004fc600078e0004 */
[C---:B------:R-:W-:Y:S01]  /*04c0*/  ISETP.EQ.AND P0, PT, R8.reuse, RZ, P0 ;  /* 0x000000ff0800720c */ /* 0x040fe20000702270 */
[----:B------:R-:W-:Y:S01]  /*04d0*/  VIADD R8, R8, 0xffffffff ;  /* 0xffffffff08087836 */ /* 0x000fe20000000000 */
[----:B------:R-:W0:Y:S02]  /*04e0*/  FENCE.VIEW.ASYNC.S ;  /* 0x00000000000073c6 */ /* 0x000e240000000000 */
[----:B0-----:R0:W3:Y:S01]  /*04f0*/  @!UP0 SYNCS.EXCH.64 URZ, [UR6+0x30], UR4 ;  /* 0x00003004063f85b2 */ /* 0x0010e20008000100 */
[----:B------:R-:W-:Y:S01]  /*0500*/  @!P3 IMAD.MOV.U32 R16, RZ, RZ, R6 ;  /* 0x000000ffff10b224 */ /* 0x000fe200078e0006 */
[----:B------:R-:W-:Y:S01]  /*0510*/  SEL R19, RZ, 0x1, !P0 ;  /* 0x00000001ff137807 */ /* 0x000fe20004000000 */
[----:B------:R-:W-:Y:S01]  /*0520*/  @!P3 IMAD.MOV.U32 R17, RZ, RZ, R7 ;  /* 0x000000ffff11b224 */ /* 0x000fe200078e0007 */
[----:B------:R-:W-:-:S04]  /*0530*/  ISETP.GE.U32.AND P1, PT, R8, 0x2, PT ;  /* 0x000000020800780c */ /* 0x000fc80003f26070 */
[----:B------:R-:W-:Y:S01]  /*0540*/  SEL R19, R19, 0x2, P1 ;  /* 0x0000000213137807 */ /* 0x000fe20000800000 */
[----:B------:R0:W3:Y:S01]  /*0550*/  @!UP1 SYNCS.EXCH.64 URZ, [UR6+0x38], UR4 ;  /* 0x00003804063f95b2 */ /* 0x0000e20008000100 */
[----:B------:R-:W-:Y:S01]  /*0560*/  NOP ;  /* 0x0000000000007918 */ /* 0x000fe20000000000 */
[----:B---34-:R-:W-:Y:S06]  /*0570*/  BAR.SYNC.DEFER_BLOCKING 0x0 ;  /* 0x0000000000007b1d */ /* 0x018fec0000010000 */
[----:B------:R-:W-:Y:S05]  /*0580*/  @!P2 BRA `(.L_x_3) ;  /* 0x000000ac0008a947 */ /* 0x000fea0003800000 */
[----:B------:R-:W-:-:S13]  /*0590*/  ISETP.GT.U32.AND P0, PT, R8, 0x1, PT ;  /* 0x000000010800780c */ /* 0x000fda0003f04070 */
[----:B0-----:R-:W-:Y:S05]  /*05a0*/  @P0 EXIT ;  /* 0x000000000000094d */ /* 0x001fea0003800000 */
[----:B------:R-:W-:Y:S01]  /*05b0*/  ULDC.64 UR4, c[0x0][0x650] ;  /* 0x0001940000047ab9 */ /* 0x000fe20000000a00 */
[----:B------:R-:W-:Y:S01]  /*05c0*/  PRMT R0, RZ, 0x7610, R0 ;  /* 0x00007610ff007816 */ /* 0x000fe20000000000 */
[----:B------:R-:W-:Y:S01]  /*05d0*/  IMAD.MOV.U32 R153, RZ, RZ, -0x1 ;  /* 0xffffffffff997424 */ /* 0x000fe200078e00ff */
[----:B------:R-:W-:Y:S01]  /*05e0*/  ISETP.GE.U32.AND P0, PT, R16, UR4, PT ;  /* 0x0000000410007c0c */ /* 0x000fe2000bf06070 */
[----:B------:R-:W-:Y:S01]  /*05f0*/  IMAD.MOV.U32 R23, RZ, RZ, -0x1 ;  /* 0xffffffffff177424 */ /* 0x000fe200078e00ff */
[----:B------:R-:W-:Y:S02]  /*0600*/  MOV R152, 0xffffffff ;  /* 0xffffffff00987802 */ /* 0x000fe40000000f00 */
[----:B------:R-:W-:-:S13]  /*0610*/  ISETP.GE.U32.AND.EX P0, PT, R17, UR5, PT, P0 ;  /* 0x0000000511007c0c */ /* 0x000fda000bf06100 */
[----:B------:R-:W-:Y:S05]  /*0620*/  @P0 BRA `(.L_x_4) ;  /* 0x0000000400540947 */ /* 0x000fea0003800000 */
[----:B------:R-:W0:Y:S01]  /*0630*/  LDC.64 R14, c[0x0][0x628] ;  /* 0x00018a00ff0e7b82 */ /* 0x000e220000000a00 */
[----:B------:R-:W-:Y:S02]  /*0640*/  IMAD.MOV.U32 R6, RZ, RZ, R16 ;  /* 0x000000ffff067224 */ /* 0x000fe400078e0010 */
[----:B------:R-:W-:-:S05]  /*0650*/  IMAD.MOV.U32 R7, RZ, RZ, R17 ;  /* 0x000000ffff077224 */ /* 0x000fca00078e0011 */
[----:B------:R-:W1:Y:S08]  /*0660*/  LDC R0, c[0x0][0x630] ;  /* 0x00018c00ff007b82 */ /* 0x000e700000000800 */
[----:B------:R-:W2:Y:S01]  /*0670*/  LDC.64 R20, c[0x0][0x620] ;  /* 0x00018800ff147b82 */ /* 0x000ea20000000a00 */
[----:B0-----:R-:W-:-:S04]  /*0680*/  ISETP.NE.U32.AND P0, PT, R14, RZ, PT ;  /* 0x000000ff0e00720c */ /* 0x001fc80003f05070 */
[----:B------:R-:W-:-:S13]  /*0690*/  ISETP.NE.AND.EX P0, PT, R15, RZ, PT, P0 ;  /* 0x000000ff0f00720c */ /* 0x000fda0003f05300 */
[----:B-12---:R-:W-:Y:S05]  /*06a0*/  @!P0 BRA `(.L_x_5) ;  /* 0x0000000000288947 */ /* 0x006fea0003800000 */
[----:B------:R-:W0:Y:S02]  /*06b0*/  LDC R11, c[0x0][0x634] ;  /* 0x00018d00ff0b7b82 */ /* 0x000e240000000800 */
[----:B0-----:R-:W-:-:S05]  /*06c0*/  IADD3 R11, P0, R16, R11, RZ ;  /* 0x0000000b100b7210 */ /* 0x001fca0007f1e0ff */
[----:B------:R-:W-:-:S04]  /*06d0*/  IMAD.X R13, RZ, RZ, R17, P0 ;  /* 0x000000ffff0d7224 */ /* 0x000fc800000e0611 */
[----:B------:R-:W-:-:S04]  /*06e0*/  IMAD.WIDE.U32 R6, R13, R14, RZ ;  /* 0x0000000e0d067225 */ /* 0x000fc800078e00ff */
[----:B------:R-:W-:-:S04]  /*06f0*/  IMAD.WIDE.U32 R8, P0, R11, R15, R6 ;  /* 0x0000000f0b087225 */ /* 0x000fc80007800006 */
[----:B------:R-:W-:-:S04]  /*0700*/  IMAD.WIDE.U32 R6, R11, R14, RZ ;  /* 0x0000000e0b067225 */ /* 0x000fc800078e00ff */
[----:B------:R-:W-:Y:S01]  /*0710*/  IMAD.X R11, RZ, RZ, RZ, P0 ;  /* 0x000000ffff0b7224 */ /* 0x000fe200000e06ff */
[----:B------:R-:W-:Y:S01]  /*0720*/  IADD3 RZ, P0, R7, R8, RZ ;  /* 0x0000000807ff7210 */ /* 0x000fe20007f1e0ff */
[----:B------:R-:W-:-:S04]  /*0730*/  IMAD.MOV.U32 R10, RZ, RZ, R9 ;  /* 0x000000ffff0a7224 */ /* 0x000fc800078e0009 */
[----:B------:R-:W-:-:S08]  /*0740*/  IMAD.WIDE.U32.X R6, R13, R15, R10, P0 ;  /* 0x0000000f0d067225 */ /* 0x000fd000000e040a */
.L_x_5:
[-CC-:B------:R-:W-:Y:S01]  /*0750*/  SHF.R.U64 R23, R6, R0.reuse, R7.reuse ;  /* 0x0000000006177219 */ /* 0x180fe20000001207 */
[----:B------:R-:W0:Y:S01]  /*0760*/  LDC R10, c[0x0][0x618] ;  /* 0x00018600ff0a7b82 */ /* 0x000e220000000800 */
[----:B------:R-:W-:Y:S01]  /*0770*/  SHF.R.U32.HI R5, RZ, R0, R7 ;  /* 0x00000000ff057219 */ /* 0x000fe20000011607 */
[----:B------:R-:W-:Y:S01]  /*0780*/  ULDC UR4, c[0x0][0x150] ;  /* 0x0000540000047ab9 */ /* 0x000fe20000000800 */
[----:B------:R-:W-:Y:S02]  /*0790*/  IADD3 R9, P0, RZ, -R23, RZ ;  /* 0x80000017ff097210 */ /* 0x000fe40007f1e0ff */
[----:B------:R-:W-:-:S03]  /*07a0*/  I2FP.F32.U32 R0, R4 ;  /* 0x0000000400007245 */ /* 0x000fc60000201000 */
[----:B------:R-:W1:Y:S01]  /*07b0*/  LDC.64 R28, c[0x0][0x640] ;  /* 0x00019000ff1c7b82 */ /* 0x000e620000000a00 */
[----:B------:R-:W-:Y:S02]  /*07c0*/  IMAD.X R11, RZ, RZ, ~R5, P0 ;  /* 0x000000ffff0b7224 */ /* 0x000fe400000e0e05 */
[----:B------:R-:W-:Y:S01]  /*07d0*/  FMUL R0, R0, UR4 ;  /* 0x0000000400007c20 */ /* 0x000fe20008400000 */
[----:B------:R-:W-:Y:S01]  /*07e0*/  IMAD.WIDE.U32 R6, R9, R20, R16 ;  /* 0x0000001409067225 */ /* 0x000fe200078e0010 */
[----:B------:R-:W-:-:S03]  /*07f0*/  ULDC UR4, c[0x0][0x154] ;  /* 0x0000550000047ab9 */ /* 0x000fc60000000800 */
[----:B------:R-:W-:Y:S01]  /*0800*/  IMAD R8, R11, R20, RZ ;  /* 0x000000140b087224 */ /* 0x000fe200078e02ff */
[----:B------:R-:W2:Y:S01]  /*0810*/  LDC R5, c[0x0][0x144] ;  /* 0x00005100ff057b82 */ /* 0x000ea20000000800 */
[----:B------:R-:W3:Y:S02]  /*0820*/  F2I.U32.TRUNC.NTZ R0, R0 ;  /* 0x0000000000007305 */ /* 0x000ee4000020f000 */
[----:B------:R-:W-:-:S05]  /*0830*/  IMAD R9, R9, R21, R8 ;  /* 0x0000001509097224 */ /* 0x000fca00078e0208 */
[----:B------:R-:W4:Y:S01]  /*0840*/  LDC R12, c[0x0][0x608] ;  /* 0x00018200ff0c7b82 */ /* 0x000f220000000800 */
[----:B------:R-:W-:Y:S01]  /*0850*/  IADD3 R7, R7, R9, RZ ;  /* 0x0000000907077210 */ /* 0x000fe20007ffe0ff */
[----:B------:R-:W-:-:S03]  /*0860*/  IMAD.MOV.U32 R9, RZ, RZ, -0x1 ;  /* 0xffffffffff097424 */ /* 0x000fc600078e00ff */
[-CC-:B0-----:R-:W-:Y:S02]  /*0870*/  SHF.R.U64 R20, R6, R10.reuse, R7.reuse ;  /* 0x0000000a06147219 */ /* 0x181fe40000001207 */
[----:B------:R-:W-:Y:S01]  /*0880*/  I2FP.F32.U32 R6, R3 ;  /* 0x0000000300067245 */ /* 0x000fe20000201000 */
[----:B------:R-:W0:Y:S01]  /*0890*/  LDC R26, c[0x0][0x658] ;  /* 0x00019600ff1a7b82 */ /* 0x000e220000000800 */
[----:B-1----:R-:W-:Y:S01]  /*08a0*/  ISETP.NE.U32.AND P0, PT, R28, RZ, PT ;  /* 0x000000ff1c00720c */ /* 0x002fe20003f05070 */
[----:B---3--:R-:W-:Y:S01]  /*08b0*/  IMAD.MOV R8, RZ, RZ, -R0 ;  /* 0x000000ffff087224 */ /* 0x008fe200078e0a00 */
[----:B------:R-:W-:Y:S01]  /*08c0*/  SHF.R.U32.HI R7, RZ, R10, R7 ;  /* 0x0000000aff077219 */ /* 0x000fe20000011607 */
[----:B------:R-:W-:Y:S01]  /*08d0*/  FMUL R6, R6, UR4 ;  /* 0x0000000406067c20 */ /* 0x000fe20008400000 */
[----:B------:R-:W-:-:S03]  /*08e0*/  ISETP.NE.AND.EX P0, PT, R29, RZ, PT, P0 ;  /* 0x000000ff1d00720c */ /* 0x000fc60003f05300 */
[----:B------:R-:W1:Y:S01]  /*08f0*/  LDC R14, c[0x0][0x148] ;  /* 0x00005200ff0e7b82 */ /* 0x000e620000000800 */
[----:B--2---:R-:W-:-:S07]  /*0900*/  IMAD R0, R5, R8, R4 ;  /* 0x0000000805007224 */ /* 0x004fce00078e0204 */
[----:B------:R-:W2:Y:S01]  /*0910*/  LDC R24, c[0x0][0x600] ;  /* 0x00018000ff187b82 */ /* 0x000ea20000000800 */
[-CC-:B----4-:R-:W-:Y:S02]  /*0920*/  SHF.R.U64 R30, R20, R12.reuse, R7.reuse ;  /* 0x0000000c141e7219 */ /* 0x190fe40000001207 */
[----:B------:R-:W-:Y:S01]  /*0930*/  SHF.R.U32.HI R5, RZ, R12, R7 ;  /* 0x0000000cff057219 */ /* 0x000fe20000011607 */
[----:B------:R-:W-:Y:S01]  /*0940*/  IMAD.MOV.U32 R7, RZ, RZ, 0x1 ;  /* 0x00000001ff077424 */ /* 0x000fe200078e00ff */
[----:B------:R3:W4:Y:S03]  /*0950*/  F2I.U32.TRUNC.NTZ R12, R6 ;  /* 0x00000006000c7305 */ /* 0x000726000020f000 */
[----:B------:R-:W1:Y:S01]  /*0960*/  LDC R15, c[0x0][0x648] ;  /* 0x00019200ff0f7b82 */ /* 0x000e620000000800 */
[-C--:B0-----:R-:W-:Y:S02]  /*0970*/  SHF.L.U32 R4, R9, R26.reuse, RZ ;  /* 0x0000001a09047219 */ /* 0x081fe400000006ff */
[----:B------:R-:W-:-:S02]  /*0980*/  SHF.R.U64 R32, R30, R26, R5 ;  /* 0x0000001a1e207219 */ /* 0x000fc40000001205 */
[----:B------:R-:W-:Y:S02]  /*0990*/  LOP3.LUT R11, RZ, R4, RZ, 0x33, !PT ;  /* 0x00000004ff0b7212 */ /* 0x000fe400078e33ff */
[-C--:B------:R-:W-:Y:S01]  /*09a0*/  SHF.R.U32.HI R5, RZ, R26.reuse, R5 ;  /* 0x0000001aff057219 */ /* 0x080fe20000011605 */
[----:B------:R-:W0:Y:S01]  /*09b0*/  LDC R21, c[0x0][0x638] ;  /* 0x00018e00ff157b82 */ /* 0x000e220000000800 */
[----:B------:R-:W-:Y:S01]  /*09c0*/  SHF.L.U32 R10, R7, R26, RZ ;  /* 0x0000001a070a7219 */ /* 0x000fe200000006ff */
[----:B------:R-:W-:-:S06]  /*09d0*/  IMAD.MOV.U32 R4, RZ, RZ, R32 ;  /* 0x000000ffff047224 */ /* 0x000fcc00078e0020 */
[----:B------:R-:W0:Y:S01]  /*09e0*/  LDC R152, c[0x0][0x610] ;  /* 0x00018400ff987b82 */ /* 0x000e220000000800 */
[----:B---34-:R-:W-:Y:S05]  /*09f0*/  @!P0 BRA `(.L_x_6) ;  /* 0x0000000000288947 */ /* 0x018fea0003800000 */
[----:B------:R-:W3:Y:S02]  /*0a00*/  LDC R9, c[0x0][0x64c] ;  /* 0x00019300ff097b82 */ /* 0x000ee40000000800 */
[----:B---3--:R-:W-:-:S05]  /*0a10*/  IADD3 R9, P0, R32, R9, RZ ;  /* 0x0000000920097210 */ /* 0x008fca0007f1e0ff */
        /* <DEDUP_REMOVED lines=8> */
.L_x_6:
[----:B-1----:R-:W-:Y:S01]  /*0aa0*/  SHF.R.U64 R4, R4, R15, R5 ;  /* 0x0000000f04047219 */ /* 0x002fe20000001205 */
[----:B------:R-:W-:Y:S01]  /*0ab0*/  IMAD.MOV R12, RZ, RZ, -R12 ;  /* 0x000000ffff0c7224 */ /* 0x000fe200078e0a0c */
[----:B------:R-:W-:Y:S02]  /*0ac0*/  LOP3.LUT R11, R30, R11, RZ, 0xc0, !PT ;  /* 0x0000000b1e0b7212 */ /* 0x000fe400078ec0ff */
[----:B--2---:R-:W-:Y:S01]  /*0ad0*/  IADD3 R5, R24, -0x1, RZ ;  /* 0xffffffff18057810 */ /* 0x004fe20007ffe0ff */
[----:B------:R-:W-:Y:S02]  /*0ae0*/  IMAD.MOV R6, RZ, RZ, -R4 ;  /* 0x000000ffff067224 */ /* 0x000fe400078e0a04 */
[----:B------:R-:W-:Y:S01]  /*0af0*/  @P3 IMAD R0, R14, R12, R3 ;  /* 0x0000000c0e003224 */ /* 0x000fe200078e0203 */
[----:B------:R-:W-:Y:S01]  /*0b00*/  LOP3.LUT R5, R20, R5, RZ, 0xc0, !PT ;  /* 0x0000000514057212 */ /* 0x000fe200078ec0ff */
[----:B------:R-:W-:Y:S02]  /*0b10*/  IMAD R11, R10, R4, R11 ;  /* 0x000000040a0b7224 */ /* 0x000fe400078e020b */
[----:B0-----:R-:W-:-:S02]  /*0b20*/  IMAD R3, R6, R21, R32 ;  /* 0x0000001506037224 */ /* 0x001fc400078e0220 */
[----:B------:R-:W-:Y:S02]  /*0b30*/  IMAD R152, R11, R152, R0 ;  /* 0x000000980b987224 */ /* 0x000fe400078e0200 */
[----:B------:R-:W-:Y:S02]  /*0b40*/  IMAD R3, R3, R24, R5 ;  /* 0x0000001803037224 */ /* 0x000fe400078e0205 */
[----:B------:R-:W-:-:S03]  /*0b50*/  IMAD.MOV.U32 R0, RZ, RZ, 0x1 ;  /* 0x00000001ff007424 */ /* 0x000fc600078e00ff */
[----:B------:R-:W-:Y:S02]  /*0b60*/  SEL R153, R3, R152, !P3 ;  /* 0x0000009803997207 */ /* 0x000fe40005800000 */
[----:B------:R-:W-:-:S07]  /*0b70*/  SEL R152, R152, R3, !P3 ;  /* 0x0000000398987207 */ /* 0x000fce0005800000 */
.L_x_4:
[----:B------:R-:W-:-:S08]  /*0b80*/  NOP ;  /* 0x0000000000007918 */ /* 0x000fd00000000000 */
[----:B------:R-:W0:Y:S02]  /*0b90*/  USETMAXREG.TRY_ALLOC.CTAPOOL UP0, 0xe8 ;  /* 0x000000e8000079c8 */ /* 0x000e240008000600 */
[----:B0-----:R-:W-:-:S13]  /*0ba0*/  PLOP3.LUT P0, PT, PT, PT, UP0, 0x80, 0x0 ;  /* 0x000000000000781c */ /* 0x001fda0003f0f008 */
[----:B------:R-:W-:Y:S05]  /*0bb0*/  @!P0 BRA `(.L_x_4) ;  /* 0xfffffffc00f08947 */ /* 0x000fea000383ffff */
[----:B------:R-:W-:Y:S01]  /*0bc0*/  ULDC.64 UR4, c[0x0][0x598] ;  /* 0x0001660000047ab9 */ /* 0x000fe20000000a00 */
[----:B------:R-:W-:Y:S01]  /*0bd0*/  ULDC.64 UR36, c[0x0][0x208] ;  /* 0x0000820000247ab9 */ /* 0x000fe20000000a00 */
[----:B------:R-:W-:-:S04]  /*0be0*/  ISETP.NE.U32.AND P0, PT, RZ, UR4, PT ;  /* 0x00000004ff007c0c */ /* 0x000fc8000bf05070 */
[----:B------:R-:W-:-:S13]  /*0bf0*/  ISETP.NE.AND.EX P0, PT, RZ, UR5, PT, P0 ;  /* 0x00000005ff007c0c */ /* 0x000fda000bf05300 */
[----:B------:R-:W-:Y:S05]  /*0c00*/  @!P0 BRA `(.L_x_7) ;  /* 0x00000000001c8947 */ /* 0x000fea0003800000 */
[----:B------:R-:W0:Y:S02]  /*0c10*/  LDC.64 R4, c[0x0][0x598] ;  /* 0x00016600ff047b82 */ /* 0x000e240000000a00 */
[----:B0-----:R-:W2:Y:S02]  /*0c20*/  LDG.E.64 R4, desc[UR36][R4.64] ;  /* 0x0000002404047981 */ /* 0x001ea4000c1e1b00 */
[----:B--2---:R-:W-:-:S04]  /*0c30*/  ISETP.NE.U32.AND P0, PT, R4, RZ, PT ;  /* 0x000000ff0400720c */ /* 0x004fc80003f05070 */
[----:B------:R-:W-:-:S13]  /*0c40*/  ISETP.NE.AND.EX P0, PT, R5, RZ, PT, P0 ;  /* 0x000000ff0500720c */ /* 0x000fda0003f05300 */
[----:B------:R-:W-:Y:S05]  /*0c50*/  @!P0 BRA `(.L_x_7) ;  /* 0x0000000000088947 */ /* 0x000fea0003800000 */
[----:B------:R0:W5:Y:S01]  /*0c60*/  LD.E R154, desc[UR36][R4.64] ;  /* 0x00000024049a7980 */ /* 0x000162000c101900 */
[----:B------:R-:W-:Y:S05]  /*0c70*/  BRA `(.L_x_8) ;  /* 0x0000000000247947 */ /* 0x000fea0003800000 */
.L_x_7:
[----:B------:R-:W-:Y:S02]  /*0c80*/  ULDC.64 UR4, c[0x0][0x588] ;  /* 0x0001620000047ab9 */ /* 0x000fe40000000a00 */
[----:B------:R-:W-:-:S04]  /*0c90*/  ISETP.NE.U32.AND P0, PT, RZ, UR4, PT ;  /* 0x00000004ff007c0c */ /* 0x000fc8000bf05070 */
[----:B------:R-:W-:-:S13]  /*0ca0*/  ISETP.NE.AND.EX P0, PT, RZ, UR5, PT, P0 ;  /* 0x00000005ff007c0c */ /* 0x000fda000bf05300 */
[----:B------:R-:W-:Y:S05]  /*0cb0*/  @!P0 BRA `(.L_x_9) ;  /* 0x00000000000c8947 */ /* 0x000fea0003800000 */
[----:B------:R-:W0:Y:S02]  /*0cc0*/  LDC.64 R154, c[0x0][0x588] ;  /* 0x00016200ff9a7b82 */ /* 0x000e240000000a00 */
[----:B0-----:R1:W5:Y:S01]  /*0cd0*/  LDG.E R154, desc[UR36][R154.64] ;  /* 0x000000249a9a7981 */ /* 0x001362000c1e1900 */
[----:B------:R-:W-:Y:S05]  /*0ce0*/  BRA `(.L_x_8) ;  /* 0x0000000000087947 */ /* 0x000fea0003800000 */
.L_x_9:
[----:B------:R-:W-:Y:S02]  /*0cf0*/  ULDC UR4, c[0x0][0x580] ;  /* 0x0001600000047ab9 */ /* 0x000fe40000000800 */
[----:B------:R-:W-:-:S07]  /*0d00*/  IMAD.U32 R154, RZ, RZ, UR4 ;  /* 0x00000004ff9a7e24 */ /* 0x000fce000f8e00ff */
.L_x_8:
[----:B------:R-:W-:Y:S02]  /*0d10*/  ULDC.64 UR4, c[0x0][0x5a0] ;  /* 0x0001680000047ab9 */ /* 0x000fe40000000a00 */
[----:B------:R-:W-:-:S04]  /*0d20*/  ISETP.NE.U32.AND P0, PT, RZ, UR4, PT ;  /* 0x00000004ff007c0c */ /* 0x000fc8000bf05070 */
[----:B------:R-:W-:-:S13]  /*0d30*/  ISETP.NE.AND.EX P0, PT, RZ, UR5, PT, P0 ;  /* 0x00000005ff007c0c */ /* 0x000fda000bf05300 */
[----:B------:R-:W-:Y:S05]  /*0d40*/  @!P0 BRA `(.L_x_10) ;  /* 0x00000000001c8947 */ /* 0x000fea0003800000 */
[----:B0-----:R-:W0:Y:S02]  /*0d50*/  LDC.64 R4, c[0x0][0x5a0] ;  /* 0x00016800ff047b82 */ /* 0x001e240000000a00 */
[----:B0-----:R-:W2:Y:S02]  /*0d60*/  LDG.E.64 R4, desc[UR36][R4.64] ;  /* 0x0000002404047981 */ /* 0x001ea4000c1e1b00 */
[----:B--2---:R-:W-:-:S04]  /*0d70*/  ISETP.NE.U32.AND P0, PT, R4, RZ, PT ;  /* 0x000000ff0400720c */ /* 0x004fc80003f05070 */
[----:B------:R-:W-:-:S13]  /*0d80*/  ISETP.NE.AND.EX P0, PT, R5, RZ, PT, P0 ;  /* 0x000000ff0500720c */ /* 0x000fda0003f05300 */
[----:B------:R-:W-:Y:S05]  /*0d90*/  @!P0 BRA `(.L_x_10) ;  /* 0x0000000000088947 */ /* 0x000fea0003800000 */
[----:B-1----:R0:W5:Y:S01]  /*0da0*/  LD.E R155, desc[UR36][R4.64] ;  /* 0x00000024049b7980 */ /* 0x002162000c101900 */
[----:B------:R-:W-:Y:S05]  /*0db0*/  BRA `(.L_x_11) ;  /* 0x0000000000247947 */ /* 0x000fea0003800000 */
.L_x_10:
[----:B------:R-:W-:Y:S02]  /*0dc0*/  ULDC.64 UR4, c[0x0][0x590] ;  /* 0x0001640000047ab9 */ /* 0x000fe40000000a00 */
[----:B------:R-:W-:-:S04]  /*0dd0*/  ISETP.NE.U32.AND P0, PT, RZ, UR4, PT ;  /* 0x00000004ff007c0c */ /* 0x000fc8000bf05070 */
[----:B------:R-:W-:-:S13]  /*0de0*/  ISETP.NE.AND.EX P0, PT, RZ, UR5, PT, P0 ;  /* 0x00000005ff007c0c */ /* 0x000fda000bf05300 */
[----:B------:R-:W-:Y:S05]  /*0df0*/  @!P0 BRA `(.L_x_12) ;  /* 0x00000000000c8947 */ /* 0x000fea0003800000 */
[----:B0-----:R-:W1:Y:S02]  /*0e00*/  LDC.64 R4, c[0x0][0x590] ;  /* 0x00016400ff047b82 */ /* 0x001e640000000a00 */
[----:B-1----:R1:W5:Y:S01]  /*0e10*/  LDG.E R155, desc[UR36][R4.64] ;  /* 0x00000024049b7981 */ /* 0x002362000c1e1900 */
[----:B------:R-:W-:Y:S05]  /*0e20*/  BRA `(.L_x_11) ;  /* 0x0000000000087947 */ /* 0x000fea0003800000 */
.L_x_12:
[----:B------:R-:W-:Y:S02]  /*0e30*/  ULDC UR4, c[0x0][0x584] ;  /* 0x0001610000047ab9 */ /* 0x000fe40000000800 */
[----:B-1----:R-:W-:-:S07]  /*0e40*/  IMAD.U32 R155, RZ, RZ, UR4 ;  /* 0x00000004ff9b7e24 */ /* 0x002fce000f8e00ff */
.L_x_11:
[----:B------:R-:W-:-:S13]  /*0e50*/  LOP3.LUT P0, RZ, R0, 0xff, RZ, 0xc0, !PT ;  /* 0x000000ff00ff7812 */ /* 0x000fda000780c0ff */
[----:B------:R-:W-:Y:S05]  /*0e60*/  @!P0 EXIT ;  /* 0x000000000000894d */ /* 0x000fea0003800000 */
[----:B------:R-:W-:Y:S01]  /*0e70*/  ULDC UR4, c[0x0][0x28c] ;  /* 0x0000a30000047ab9 */ /* 0x000fe20000000800 */
[----:B------:R-:W-:Y:S01]  /*0e80*/  LOP3.LUT R164, R19, 0x1, RZ, 0xfc, !PT ;  /* 0x0000000113a47812 */ /* 0x000fe200078efcff */
[----:B------:R-:W-:Y:S01]  /*0e90*/  UIADD3 UR4, UR4, 0x7f, URZ ;  /* 0x0000007f04047890 */ /* 0x000fe2000fffe03f */
[----:B------:R-:W-:Y:S01]  /*0ea0*/  UMOV UR38, URZ ;  /* 0x0000003f00267c82 */ /* 0x000fe20008000000 */
[----:B------:R-:W-:Y:S02]  /*0eb0*/  UMOV UR39, URZ ;  /* 0x0000003f00277c82 */ /* 0x000fe40008000000 */
[----:B------:R-:W-:-:S04]  /*0ec0*/  USHF.R.S32.HI UR5, URZ, 0x1f, UR4 ;  /* 0x0000001f3f057899 */ /* 0x000fc80008011404 */
[----:B------:R-:W-:-:S04]  /*0ed0*/  ULEA.HI UR5, UR5, UR4, URZ, 0x7 ;  /* 0x0000000405057291 */ /* 0x000fc8000f8f383f */
[----:B------:R-:W-:-:S12]  /*0ee0*/  USHF.R.S32.HI UR40, URZ, 0x7, UR5 ;  /* 0x000000073f287899 */ /* 0x000fd80008011405 */
.L_x_284:
[----:B------:R-:W-:Y:S01]  /*0ef0*/  LOP3.LUT R0, R18, 0x80, RZ, 0xc0, !PT ;  /* 0x0000008012007812 */ /* 0x000fe200078ec0ff */
[----:B--2---:R-:W2:Y:S01]  /*0f00*/  S2UR UR7, SR_CgaCtaId ;  /* 0x00000000000779c3 */ /* 0x004ea20000008800 */
[----:B------:R-:W-:Y:S02]  /*0f10*/  UMOV UR6, 0x400 ;  /* 0x0000040000067882 */ /* 0x000fe40000000000 */
[----:B------:R-:W-:-:S06]  /*0f20*/  SHF.R.U32.HI R0, RZ, 0x7, R0 ;  /* 0x00000007ff007819 */ /* 0x000fcc0000011600 */
[----:B---3--:R-:W3:Y:S01]  /*0f30*/  SHFL.IDX PT, R0, R0, RZ, 0x1f ;  /* 0x00001fff00007589 */ /* 0x008ee200000e0000 */
[----:B--2---:R-:W-:Y:S01]  /*0f40*/  ULEA UR42, UR7, UR6, 0x18 ;  /* 0x00000006072a7291 */ /* 0x004fe2000f8ec03f */
[----:B---3--:R-:W-:-:S13]  /*0f50*/  R2UR UR4, R0 ;  /* 0x00000000000472ca */ /* 0x008fda00000e0000 */
[----:B------:R-:W-:-:S04]  /*0f60*/  ULEA.HI UR5, UR4, UR4, URZ, 0x1 ;  /* 0x0000000404057291 */ /* 0x000fc8000f8f083f */
[----:B------:R-:W-:-:S04]  /*0f70*/  ULOP3.LUT UR5, UR5, 0x7fffe, URZ, 0xc0, !UPT ;  /* 0x0007fffe05057892 */ /* 0x000fc8000f8ec03f */
[----:B------:R-:W-:-:S03]  /*0f80*/  UIADD3 UR5, UR4, -UR5, URZ ;  /* 0x8000000504057290 */ /* 0x000fc6000fffe03f */
[----:B------:R-:W-:Y:S01]  /*0f90*/  ULDC UR4, c[0x0][0x28c] ;  /* 0x0000a30000047ab9 */ /* 0x000fe20000000800 */
[----:B------:R-:W-:Y:S01]  /*0fa0*/  ULEA UR5, UR5, UR42, 0xd ;  /* 0x0000002a05057291 */ /* 0x000fe2000f8e683f */
[----:B------:R-:W-:-:S03]  /*0fb0*/  ISETP.LT.AND P0, PT, RZ, UR4, PT ;  /* 0x00000004ff007c0c */ /* 0x000fc6000bf01270 */
[----:B------:R-:W-:-:S04]  /*0fc0*/  UIADD3 UR5, UR5, 0x100, URZ ;  /* 0x0000010005057890 */ /* 0x000fc8000fffe03f */
[----:B------:R-:W-:-:S04]  /*0fd0*/  USHF.R.U32.HI UR5, URZ, 0x4, UR5 ;  /* 0x000000043f057899 */ /* 0x000fc80008011605 */
[----:B------:R-:W-:Y:S02]  /*0fe0*/  ULOP3.LUT UR41, UR5, 0x3fff, URZ, 0xc0, !UPT ;  /* 0x00003fff05297892 */ /* 0x000fe4000f8ec03f */
[----:B-1--45:R-:W-:Y:S10]  /*0ff0*/  @P0 BRA `(.L_x_13) ;  /* 0x0000000000400947 */ /* 0x032ff40003800000 */
[----:B------:R-:W-:Y:S01]  /*1000*/  MOV R0, 0x0 ;  /* 0x0000000000007802 */ /* 0x000fe20000000f00 */
[----:B------:R-:W-:Y:S01]  /*1010*/  ULDC.64 UR4, c[0x4][0x68] ;  /* 0x01001a0000047ab9 */ /* 0x000fe20000000a00 */
[----:B------:R-:W-:Y:S01]  /*1020*/  ULDC.64 UR6, c[0x4][0x8] ;  /* 0x0100020000067ab9 */ /* 0x000fe20000000a00 */
[----:B01----:R-:W-:Y:S01]  /*1030*/  IMAD.U32 R4, RZ, RZ, UR4 ;  /* 0x00000004ff047e24 */ /* 0x003fe2000f8e00ff */
[----:B------:R0:W1:Y:S01]  /*1040*/  LDC.64 R14, c[0x4][R0] ;  /* 0x01000000000e7b82 */ /* 0x0000620000000a00 */
[----:B------:R-:W-:Y:S01]  /*1050*/  IMAD.U32 R5, RZ, RZ, UR5 ;  /* 0x00000005ff057e24 */ /* 0x000fe2000f8e00ff */
[----:B------:R-:W-:Y:S01]  /*1060*/  ULDC.64 UR4, c[0x4][0x70] ;  /* 0x01001c0000047ab9 */ /* 0x000fe20000000a00 */
[----:B------:R-:W-:Y:S01]  /*1070*/  MOV R10, UR6 ;  /* 0x00000006000a7c02 */ /* 0x000fe20008000f00 */
[----:B------:R-:W-:Y:S02]  /*1080*/  IMAD.U32 R6, RZ, RZ, UR4 ;  /* 0x00000004ff067e24 */ /* 0x000fe4000f8e00ff */
[----:B------:R-:W-:-:S02]  /*1090*/  IMAD.U32 R7, RZ, RZ, UR5 ;  /* 0x00000005ff077e24 */ /* 0x000fc4000f8e00ff */
[----:B------:R-:W-:Y:S02]  /*10a0*/  IMAD.U32 R11, RZ, RZ, UR7 ;  /* 0x00000007ff0b7e24 */ /* 0x000fe4000f8e00ff */
[----:B------:R-:W-:Y:S02]  /*10b0*/  IMAD.MOV.U32 R8, RZ, RZ, 0x1e1 ;  /* 0x000001e1ff087424 */ /* 0x000fe400078e00ff */
[----:B------:R-:W-:Y:S02]  /*10c0*/  IMAD.MOV.U32 R12, RZ, RZ, 0x1 ;  /* 0x00000001ff0c7424 */ /* 0x000fe400078e00ff */
[----:B0-----:R-:W-:-:S07]  /*10d0*/  IMAD.MOV.U32 R13, RZ, RZ, RZ ;  /* 0x000000ffff0d7224 */ /* 0x001fce00078e00ff */
[----:B------:R-:W-:-:S07]  /*10e0*/  LEPC R20, `(.L_x_13) ;  /* 0x000000001014794e */ /* 0x000fce0000000000 */
[----:B-1---5:R-:W-:Y:S05]  /*10f0*/  CALL.ABS.NOINC R14 ;  /* 0x000000000e007343 */ /* 0x022fea0003c00000 */
.L_x_13:
[----:B------:R-:W-:-:S13]  /*1100*/  ISETP.NE.AND P0, PT, R164, 0x3, PT ;  /* 0x00000003a400780c */ /* 0x000fda0003f05270 */
[----:B------:R-:W-:Y:S05]  /*1110*/  @!P0 BRA `(.L_x_14) ;  /* 0x0000000000048947 */ /* 0x000fea0003800000 */
[----:B------:R-:W-:Y:S01]  /*1120*/  BPT.TRAP 0x1 ;  /* 0x000000040000795c */ /* 0x000fe20000300000 */
.L_x_14:
[----:B------:R-:W-:Y:S02]  /*1130*/  IMAD.U32 R3, RZ, RZ, UR39 ;  /* 0x00000027ff037e24 */ /* 0x000fe4000f8e00ff */
[----:B------:R-:W-:-:S03]  /*1140*/  IMAD.U32 R0, RZ, RZ, UR38 ;  /* 0x00000026ff007e24 */ /* 0x000fc6000f8e00ff */
[----:B------:R-:W-:Y:S02]  /*1150*/  LEA R3, R3, UR42, 0x3 ;  /* 0x0000002a03037c11 */ /* 0x000fe4000f8e18ff */
[----:B------:R-:W-:-:S04]  /*1160*/  SHF.L.U32 R0, R0, 0x1f, RZ ;  /* 0x0000001f00007819 */ /* 0x000fc800000006ff */
[----:B------:R2:W3:Y:S01]  /*1170*/  SYNCS.PHASECHK.TRANS64.TRYWAIT P1, [R3+URZ], R0 ;  /* 0x00000000030075a7 */ /* 0x0004e2000802017f */
[----:B------:R-:W-:Y:S05]  /*1180*/  @!P0 BRA `(.L_x_15) ;  /* 0x0000000000048947 */ /* 0x000fea0003800000 */
[----:B------:R-:W-:Y:S01]  /*1190*/  BPT.TRAP 0x1 ;  /* 0x000000040000795c */ /* 0x000fe20000300000 */
.L_x_15:
[----:B---3--:R-:W-:Y:S05]  /*11a0*/  @P1 BRA `(.L_x_16) ;  /* 0x0000000000081947 */ /* 0x008fea0003800000 */
[----:B------:R-:W3:Y:S02]  /*11b0*/  SYNCS.PHASECHK.TRANS64.TRYWAIT P1, [R3+URZ], R0 ;  /* 0x00000000030075a7 */ /* 0x000ee4000802017f */
[----:B---3--:R-:W-:Y:S05]  /*11c0*/  @!P1 BRA `(.L_x_17) ;  /* 0x000000b400709947 */ /* 0x008fea0003800000 */
.L_x_16:
[----:B------:R-:W-:-:S04]  /*11d0*/  UISETP.LT.AND UP0, UPT, UR40, 0x1, UPT ;  /* 0x000000012800788c */ /* 0x000fc8000bf01270 */
[----:B------:R-:W-:-:S04]  /*11e0*/  USEL UR4, UR40, 0x1, UP0 ;  /* 0x0000000128047887 */ /* 0x000fc80008000000 */
[----:B------:R-:W-:-:S06]  /*11f0*/  UIADD3 UR4, UR40, -UR4, URZ ;  /* 0x8000000428047290 */ /* 0x000fcc000fffe03f */
[----:B--23--:R-:W-:Y:S01]  /*1200*/  IMAD.U32 R0, RZ, RZ, UR4 ;  /* 0x00000004ff007e24 */ /* 0x00cfe2000f8e00ff */
[----:B------:R-:W-:Y:S05]  /*1210*/  WARPSYNC.ALL ;  /* 0x0000000000007948 */ /* 0x000fea0003800000 */
[----:B------:R-:W-:Y:S01]  /*1220*/  ISETP.GE.AND P1, PT, R0, 0x1, PT ;  /* 0x000000010000780c */ /* 0x000fe20003f26270 */
[----:B------:R-:W-:Y:S01]  /*1230*/  UIADD3 UR4, UR42, 0x20100, URZ ;  /* 0x000201002a047890 */ /* 0x000fe2000fffe03f */
[----:B------:R-:W-:Y:S01]  /*1240*/  WARPGROUP.ARRIVE ;  /* 0x00000000000079c5 */ /* 0x000fe20000000000 */
[----:B------:R-:W-:Y:S01]  /*1250*/  UMOV UR9, 0x40000040 ;  /* 0x4000004000097882 */ /* 0x000fe20000000000 */
[----:B------:R-:W-:Y:S01]  /*1260*/  UMOV UR11, 0x40000040 ;  /* 0x40000040000b7882 */ /* 0x000fe20000000000 */
[----:B------:R-:W-:Y:S01]  /*1270*/  USHF.R.U32.HI UR4, URZ, 0x4, UR4 ;  /* 0x000000043f047899 */ /* 0x000fe20008011604 */
[----:B------:R-:W-:Y:S01]  /*1280*/  UMOV UR15, UR11 ;  /* 0x0000000b000f7c82 */ /* 0x000fe20008000000 */
[----:B------:R-:W-:-:S02]  /*1290*/  UMOV UR13, 0x40000040 ;  /* 0x40000040000d7882 */ /* 0x000fc40000000000 */
[----:B------:R-:W-:Y:S02]  /*12a0*/  ULOP3.LUT UR5, UR4, 0x3fff, URZ, 0xc0, !UPT ;  /* 0x00003fff04057892 */ /* 0x000fe4000f8ec03f */
[----:B------:R-:W-:Y:S02]  /*12b0*/  ULOP3.LUT UR4, UR41, 0x10000, URZ, 0xfc, !UPT ;  /* 0x0001000029047892 */ /* 0x000fe4000f8efc3f */
[----:B------:R-:W-:Y:S02]  /*12c0*/  ULOP3.LUT UR5, UR5, 0x10000, URZ, 0xfc, !UPT ;  /* 0x0001000005057892 */ /* 0x000fe4000f8efc3f */
[----:B------:R-:W-:Y:S02]  /*12d0*/  ULEA UR8, UR39, UR4, 0xc ;  /* 0x0000000427087291 */ /* 0x000fe4000f8e603f */
[----:B------:R-:W-:Y:S02]  /*12e0*/  ULEA UR6, UR39, UR5, 0xb ;  /* 0x0000000527067291 */ /* 0x000fe4000f8e583f */
[----:B------:R-:W-:-:S05]  /*12f0*/  UIADD3 UR12, UR8, 0x400, URZ ;  /* 0x00000400080c7890 */ /* 0x000fca000fffe03f */
[----:B------:R-:W-:Y:S02]  /*1300*/  UMOV UR10, UR6 ;  /* 0x00000006000a7c82 */ /* 0x000fe40008000000 */
[----:B------:R-:W-:Y:S01]  /*1310*/  HGMMA.64x128x16.F32.BF16 R88, gdesc[UR8], RZ, !UPT, gsb0 ;  /* 0x01e00000085879f0 */ /* 0x000fe2000c0018ff */
[----:B------:R-:W-:Y:S02]  /*1320*/  UMOV UR14, UR10 ;  /* 0x0000000a000e7c82 */ /* 0x000fe40008000000 */
[----:B------:R-:W-:Y:S02]  /*1330*/  WARPGROUP.DEPBAR.LE gsb0, 0x0 ;  /* 0x00008000000079c5 */ /* 0x000fe40000010000 */
[----:B------:R-:W-:-:S07]  /*1340*/  WARPGROUP.ARRIVE ;  /* 0x00000000000079c5 */ /* 0x000fce0000000000 */
[----:B------:R-:W-:Y:S01]  /*1350*/  HGMMA.64x128x16.F32.BF16 R24, gdesc[UR12], RZ, !UPT, gsb0 ;  /* 0x01e000000c1879f0 */ /* 0x000fe2000c0018ff */
[----:B------:R-:W-:Y:S02]  /*1360*/  UIADD3 UR12, UR8, 0x2, URZ ;  /* 0x00000002080c7890 */ /* 0x000fe4000fffe03f */
[----:B------:R-:W-:Y:S01]  /*1370*/  UIADD3 UR14, UR6, 0x2, URZ ;  /* 0x00000002060e7890 */ /* 0x000fe2000fffe03f */
[----:B------:R-:W-:Y:S01]  /*1380*/  UMOV UR13, 0x40000040 ;  /* 0x40000040000d7882 */ /* 0x000fe20000000000 */
[----:B------:R-:W-:Y:S01]  /*1390*/  UMOV UR15, 0x40000040 ;  /* 0x40000040000f7882 */ /* 0x000fe20000000000 */
[----:B------:R-:W-:Y:S02]  /*13a0*/  WARPGROUP.DEPBAR.LE gsb0, 0x0 ;  /* 0x00008000000079c5 */ /* 0x000fe40000010000 */
[----:B------:R-:W-:-:S06]  /*13b0*/  WARPGROUP.ARRIVE ;  /* 0x00000000000079c5 */ /* 0x000fcc0000000000 */
[----:B------:R-:W-:Y:S01]  /*13c0*/  HGMMA.64x128x16.F32.BF16 R88, gdesc[UR12], R88, gsb0 ;  /* 0x01e000000c5879f0 */ /* 0x000fe20008001858 */
[----:B------:R-:W-:Y:S01]  /*13d0*/  UIADD3 UR12, UR8, 0x402, URZ ;  /* 0x00000402080c7890 */ /* 0x000fe2000fffe03f */
[----:B------:R-:W-:Y:S01]  /*13e0*/  UMOV UR13, 0x40000040 ;  /* 0x40000040000d7882 */ /* 0x000fe20000000000 */
[----:B------:R-:W-:Y:S02]  /*13f0*/  WARPGROUP.DEPBAR.LE gsb0, 0x0 ;  /* 0x00008000000079c5 */ /* 0x000fe40000010000 */
[----:B------:R-:W-:-:S07]  /*1400*/  WARPGROUP.ARRIVE ;  /* 0x00000000000079c5 */ /* 0x000fce0000000000 */
[----:B------:R-:W-:Y:S01]  /*1410*/  HGMMA.64x128x16.F32.BF16 R24, gdesc[UR12], R24, gsb0 ;  /* 0x01e000000c1879f0 */ /* 0x000fe20008001818 */
        /* <DEDUP_REMOVED lines=71> */
[----:B------:R-:W-:Y:S03]  /*1890*/  HGMMA.64x128x16.F32.BF16 R24, gdesc[UR12], R24, gsb0 ;  /* 0x01e000000c1879f0 */ /* 0x000fe60008001818 */
[----:B------:R-:W-:Y:S02]  /*18a0*/  WARPGROUP.DEPBAR.LE gsb0, 0x0 ;  /* 0x00008000000079c5 */ /* 0x000fe40000010000 */
[----:B------:R-:W-:Y:S05]  /*18b0*/  @!P1 BRA `(.L_x_18) ;  /* 0x00000008002c9947 */ /* 0x000fea0003800000 */
[----:B------:R-:W-:-:S04]  /*18c0*/  UIADD3 UR6, UR39, 0x1, URZ ;  /* 0x0000000127067890 */ /* 0x000fc8000fffe03f */
[----:B------:R-:W-:-:S04]  /*18d0*/  UISETP.NE.AND UP0, UPT, UR6, 0x2, UPT ;  /* 0x000000020600788c */ /* 0x000fc8000bf05270 */
[----:B------:R-:W-:Y:S02]  /*18e0*/  USEL UR7, URZ, 0x1, UP0 ;  /* 0x000000013f077887 */ /* 0x000fe40008000000 */
[----:B------:R-:W-:Y:S02]  /*18f0*/  USEL UR6, UR6, URZ, UP0 ;  /* 0x0000003f06067287 */ /* 0x000fe40008000000 */
[----:B------:R-:W-:-:S06]  /*1900*/  ULOP3.LUT UR7, UR38, UR7, URZ, 0x3c, !UPT ;  /* 0x0000000726077292 */ /* 0x000fcc000f8e3c3f */
[----:B01----:R-:W-:Y:S01]  /*1910*/  IMAD.U32 R5, RZ, RZ, UR7 ;  /* 0x00000007ff057e24 */ /* 0x003fe2000f8e00ff */
[----:B------:R-:W-:-:S06]  /*1920*/  UMOV UR7, UR39 ;  /* 0x0000002700077c82 */ /* 0x000fcc0008000000 */
.L_x_25:
[----:B01----:R-:W-:Y:S05]  /*1930*/  @!P0 BRA `(.L_x_19) ;  /* 0x0000000000048947 */ /* 0x003fea0003800000 */
[----:B------:R-:W-:Y:S01]  /*1940*/  BPT.TRAP 0x1 ;  /* 0x000000040000795c */ /* 0x000fe20000300000 */
.L_x_19:
[----:B------:R-:W0:Y:S01]  /*1950*/  S2UR UR9, SR_CgaCtaId ;  /* 0x00000000000979c3 */ /* 0x000e220000008800 */
[----:B------:R-:W-:Y:S01]  /*1960*/  UMOV UR8, 0x400 ;  /* 0x0000040000087882 */ /* 0x000fe20000000000 */
[----:B------:R-:W-:Y:S01]  /*1970*/  SHF.L.U32 R3, R5, 0x1f, RZ ;  /* 0x0000001f05037819 */ /* 0x000fe200000006ff */
[----:B0-----:R-:W-:-:S04]  /*1980*/  ULEA UR8, UR9, UR8, 0x18 ;  /* 0x0000000809087291 */ /* 0x001fc8000f8ec03f */
[----:B------:R-:W-:-:S09]  /*1990*/  ULEA UR9, UR6, UR8, 0x3 ;  /* 0x0000000806097291 */ /* 0x000fd2000f8e183f */
[----:B------:R0:W1:Y:S01]  /*19a0*/  SYNCS.PHASECHK.TRANS64.TRYWAIT P1, [UR9], R3 ;  /* 0x00000003ff0075a7 */ /* 0x0000620008020149 */
[----:B------:R-:W-:Y:S05]  /*19b0*/  @!P0 BRA `(.L_x_20) ;  /* 0x0000000000048947 */ /* 0x000fea0003800000 */
[----:B------:R-:W-:Y:S01]  /*19c0*/  BPT.TRAP 0x1 ;  /* 0x000000040000795c */ /* 0x000fe20000300000 */
.L_x_20:
[----:B-1----:R-:W-:Y:S05]  /*19d0*/  @P1 BRA `(.L_x_21) ;  /* 0x0000000000081947 */ /* 0x002fea0003800000 */
[----:B------:R-:W1:Y:S02]  /*19e0*/  SYNCS.PHASECHK.TRANS64.TRYWAIT P1, [UR9], R3 ;  /* 0x00000003ff0075a7 */ /* 0x000e640008020149 */
[----:B-1----:R-:W-:Y:S05]  /*19f0*/  @!P1 BRA `(.L_x_22) ;  /* 0x000000ac00789947 */ /* 0x002fea0003800000 */
.L_x_21:
[----:B------:R-:W-:Y:S01]  /*1a00*/  ULEA UR12, UR6, UR4, 0xc ;  /* 0x00000004060c7291 */ /* 0x000fe2000f8e603f */
[----:B------:R-:W-:Y:S01]  /*1a10*/  WARPGROUP.ARRIVE ;  /* 0x00000000000079c5 */ /* 0x000fe20000000000 */
[----:B------:R-:W-:Y:S01]  /*1a20*/  ULEA UR10, UR6, UR5, 0xb ;  /* 0x00000005060a7291 */ /* 0x000fe2000f8e583f */
[----:B------:R-:W-:Y:S01]  /*1a30*/  UMOV UR13, 0x40000040 ;  /* 0x40000040000d7882 */ /* 0x000fe20000000000 */
[----:B------:R-:W-:Y:S01]  /*1a40*/  UMOV UR15, 0x40000040 ;  /* 0x40000040000f7882 */ /* 0x000fe20000000000 */
[----:B------:R-:W-:Y:S01]  /*1a50*/  UIADD3 UR16, UR12, 0x400, URZ ;  /* 0x000004000c107890 */ /* 0x000fe2000fffe03f */
[----:B------:R-:W-:-:S03]  /*1a60*/  UMOV UR19, UR15 ;  /* 0x0000000f00137c82 */ /* 0x000fc60008000000 */
[----:B------:R-:W-:Y:S01]  /*1a70*/  UMOV UR14, UR10 ;  /* 0x0000000a000e7c82 */ /* 0x000fe20008000000 */
[----:B------:R-:W-:Y:S01]  /*1a80*/  UMOV UR17, 0x40000040 ;  /* 0x4000004000117882 */ /* 0x000fe20000000000 */
[----:B------:R-:W-:Y:S01]  /*1a90*/  HGMMA.64x128x16.F32.BF16 R88, gdesc[UR12], R88, gsb0 ;  /* 0x01e000000c5879f0 */ /* 0x000fe20008001858 */
[----:B------:R-:W-:Y:S02]  /*1aa0*/  UMOV UR18, UR14 ;  /* 0x0000000e00127c82 */ /* 0x000fe40008000000 */
        /* <DEDUP_REMOVED lines=89> */
[----:B------:R-:W-:Y:S01]  /*2040*/  BPT.TRAP 0x1 ;  /* 0x000000040000795c */ /* 0x000fe20000300000 */
.L_x_23:
[----:B------:R-:W-:Y:S01]  /*2050*/  ULEA UR8, UR7, UR8, 0x3 ;  /* 0x0000000807087291 */ /* 0x000fe2000f8e183f */
[----:B------:R-:W-:-:S03]  /*2060*/  ISETP.GT.U32.AND P1, PT, R19, 0x1, PT ;  /* 0x000000011300780c */ /* 0x000fc60003f24070 */
[----:B------:R-:W-:-:S04]  /*2070*/  UIADD3 UR8, UR8, 0x10, URZ ;  /* 0x0000001008087890 */ /* 0x000fc8000fffe03f */
[----:B------:R-:W-:-:S09]  /*2080*/  UPRMT UR8, URZ, 0x654, UR8 ;  /* 0x000006543f087896 */ /* 0x000fd20008000008 */
[----:B------:R-:W-:Y:S01]  /*2090*/  SYNCS.ARRIVE.TRANS64.RED.A1T0 RZ, [UR8], RZ ;  /* 0x000000ffffff79a7 */ /* 0x000fe20008100408 */
[----:B------:R-:W-:Y:S05]  /*20a0*/  @P1 BRA `(.L_x_24) ;  /* 0x0000000000041947 */ /* 0x000fea0003800000 */
[----:B------:R-:W-:Y:S01]  /*20b0*/  BPT.TRAP 0x1 ;  /* 0x000000040000795c */ /* 0x000fe20000300000 */
.L_x_24:
[----:B------:R-:W-:Y:S01]  /*20c0*/  UIADD3 UR6, UR6, 0x1, URZ ;  /* 0x0000000106067890 */ /* 0x000fe2000fffe03f */
[C---:B------:R-:W-:Y:S01]  /*20d0*/  ISETP.GT.AND P1, PT, R0.reuse, 0x1, PT ;  /* 0x000000010000780c */ /* 0x040fe20003f24270 */
[----:B------:R-:W-:Y:S01]  /*20e0*/  UIADD3 UR7, UR7, 0x1, URZ ;  /* 0x0000000107077890 */ /* 0x000fe2000fffe03f */
[----:B------:R-:W-:Y:S01]  /*20f0*/  IADD3 R0, R0, -0x1, RZ ;  /* 0xffffffff00007810 */ /* 0x000fe20007ffe0ff */
[----:B------:R-:W-:Y:S02]  /*2100*/  UISETP.NE.AND UP0, UPT, UR6, 0x2, UPT ;  /* 0x000000020600788c */ /* 0x000fe4000bf05270 */
[----:B------:R-:W-:Y:S02]  /*2110*/  UISETP.NE.AND UP1, UPT, UR7, 0x2, UPT ;  /* 0x000000020700788c */ /* 0x000fe4000bf25270 */
[----:B------:R-:W-:Y:S02]  /*2120*/  USEL UR8, URZ, 0x1, UP0 ;  /* 0x000000013f087887 */ /* 0x000fe40008000000 */
[----:B------:R-:W-:-:S02]  /*2130*/  USEL UR6, UR6, URZ, UP0 ;  /* 0x0000003f06067287 */ /* 0x000fc40008000000 */
[----:B------:R-:W-:Y:S02]  /*2140*/  USEL UR7, UR7, URZ, UP1 ;  /* 0x0000003f07077287 */ /* 0x000fe40008800000 */
[----:B------:R-:W-:Y:S01]  /*2150*/  LOP3.LUT R5, R5, UR8, RZ, 0x3c, !PT ;  /* 0x0000000805057c12 */ /* 0x000fe2000f8e3cff */
[----:B------:R-:W-:Y:S09]  /*2160*/  @P1 BRA `(.L_x_25) ;  /* 0xfffffff400f01947 */ /* 0x000ff2000383ffff */
.L_x_18:
[----:B------:R-:W2:Y:S02]  /*2170*/  LDC R0, c[0x0][0x28c] ;  /* 0x0000a300ff007b82 */ /* 0x000ea40000000800 */
[----:B--2---:R-:W-:-:S13]  /*2180*/  ISETP.GE.AND P1, PT, R0, 0x1, PT ;  /* 0x000000010000780c */ /* 0x004fda0003f26270 */
[----:B------:R-:W-:Y:S05]  /*2190*/  @!P1 BRA `(.L_x_26) ;  /* 0x0000000000409947 */ /* 0x000fea0003800000 */
[----:B------:R-:W-:Y:S05]  /*21a0*/  @!P0 BRA `(.L_x_27) ;  /* 0x0000000000048947 */ /* 0x000fea0003800000 */
[----:B------:R-:W-:Y:S01]  /*21b0*/  BPT.TRAP 0x1 ;  /* 0x000000040000795c */ /* 0x000fe20000300000 */
.L_x_27:
[----:B------:R-:W2:Y:S01]  /*21c0*/  S2UR UR6, SR_CgaCtaId ;  /* 0x00000000000679c3 */ /* 0x000ea20000008800 */
[----:B------:R-:W-:Y:S01]  /*21d0*/  UISETP.LT.AND UP0, UPT, UR40, 0x1, UPT ;  /* 0x000000012800788c */ /* 0x000fe2000bf01270 */
[----:B------:R-:W-:Y:S01]  /*21e0*/  ISETP.GT.U32.AND P0, PT, R19, 0x1, PT ;  /* 0x000000011300780c */ /* 0x000fe20003f04070 */
[----:B------:R-:W-:Y:S02]  /*21f0*/  UMOV UR5, 0x400 ;  /* 0x0000040000057882 */ /* 0x000fe40000000000 */
[----:B------:R-:W-:-:S04]  /*2200*/  USEL UR4, UR40, 0x1, UP0 ;  /* 0x0000000128047887 */ /* 0x000fc80008000000 */
[----:B------:R-:W-:-:S04]  /*2210*/  UIADD3 UR4, UR39, UR40, -UR4 ;  /* 0x0000002827047290 */ /* 0x000fc8000fffe804 */
[----:B------:R-:W-:-:S04]  /*2220*/  USHF.L.U32 UR4, UR4, 0x3, URZ ;  /* 0x0000000304047899 */ /* 0x000fc8000800063f */
[----:B------:R-:W-:Y:S02]  /*2230*/  ULOP3.LUT UR4, UR4, 0x8, URZ, 0xc0, !UPT ;  /* 0x0000000804047892 */ /* 0x000fe4000f8ec03f */
[----:B--2---:R-:W-:-:S04]  /*2240*/  ULEA UR5, UR6, UR5, 0x18 ;  /* 0x0000000506057291 */ /* 0x004fc8000f8ec03f */
[----:B------:R-:W-:-:S04]  /*2250*/  UIADD3 UR4, UR5, 0x10, UR4 ;  /* 0x0000001005047890 */ /* 0x000fc8000fffe004 */
[----:B------:R-:W-:-:S09]  /*2260*/  UPRMT UR4, URZ, 0x654, UR4 ;  /* 0x000006543f047896 */ /* 0x000fd20008000004 */
[----:B------:R-:W-:Y:S01]  /*2270*/  SYNCS.ARRIVE.TRANS64.RED.A1T0 RZ, [UR4], RZ ;  /* 0x000000ffffff79a7 */ /* 0x000fe20008100404 */
[----:B------:R-:W-:Y:S05]  /*2280*/  @P0 BRA `(.L_x_26) ;  /* 0x0000000000040947 */ /* 0x000fea0003800000 */
[----:B------:R-:W-:Y:S01]  /*2290*/  BPT.TRAP 0x1 ;  /* 0x000000040000795c */ /* 0x000fe20000300000 */
.L_x_26:
[----:B------:R-:W2:Y:S01]  /*22a0*/  LDC R6, c[0x0][0x288] ;  /* 0x0000a200ff067b82 */ /* 0x000ea20000000800 */
[----:B01----:R-:W-:Y:S01]  /*22b0*/  LOP3.LUT R4, R18, 0x60, RZ, 0xc0, !PT ;  /* 0x0000006012047812 */ /* 0x003fe200078ec0ff */
[----:B------:R-:W-:Y:S01]  /*22c0*/  UIADD3 UR39, UR40, UR39, URZ ;  /* 0x0000002728277290 */ /* 0x000fe2000fffe03f */
[----:B------:R-:W-:Y:S01]  /*22d0*/  LOP3.LUT R0, R22, 0x1, RZ, 0xc0, !PT ;  /* 0x0000000116007812 */ /* 0x000fe200078ec0ff */
[----:B------:R-:W-:Y:S01]  /*22e0*/  IMAD.SHL.U32 R13, R153, 0x80, RZ ;  /* 0x00000080990d7824 */ /* 0x000fe200078e00ff */
[----:B------:R-:W-:Y:S01]  /*22f0*/  SHF.R.U32.HI R3, RZ, 0x2, R18 ;  /* 0x00000002ff037819 */ /* 0x000fe20000011612 */
[----:B------:R-:W-:Y:S01]  /*2300*/  USHF.R.U32.HI UR4, URZ, 0x1, UR39 ;  /* 0x000000013f047899 */ /* 0x000fe20008011627 */
[----:B------:R-:W-:Y:S01]  /*2310*/  SHF.R.U32.HI R10, RZ, 0x1, R4 ;  /* 0x00000001ff0a7819 */ /* 0x000fe20000011604 */
[----:B------:R-:W-:Y:S01]  /*2320*/  IMAD.SHL.U32 R4, R0, 0x40, RZ ;  /* 0x0000004000047824 */ /* 0x000fe200078e00ff */
[----:B------:R-:W-:Y:S01]  /*2330*/  LOP3.LUT R3, R3, 0x7, RZ, 0xc0, !PT ;  /* 0x0000000703037812 */ /* 0x000fe200078ec0ff */
[----:B------:R-:W-:Y:S01]  /*2340*/  IMAD.SHL.U32 R15, R152, 0x100, RZ ;  /* 0x00000100980f7824 */ /* 0x000fe200078e00ff */
[----:B------:R-:W-:Y:S01]  /*2350*/  ULOP3.LUT UR4, UR4, 0x1, URZ, 0xc0, !UPT ;  /* 0x0000000104047892 */ /* 0x000fe2000f8ec03f */
[----:B------:R-:W-:Y:S01]  /*2360*/  SHF.R.S32.HI R21, RZ, 0x1f, R23 ;  /* 0x0000001fff157819 */ /* 0x000fe20000011417 */
[----:B------:R-:W-:Y:S01]  /*2370*/  ULDC UR8, c[0x0][0x284] ;  /* 0x0000a10000087ab9 */ /* 0x000fe20000000800 */
[--C-:B------:R-:W-:Y:S01]  /*2380*/  IADD3 R5, RZ, -R10, -R3.reuse ;  /* 0x8000000aff057210 */ /* 0x100fe20007ffe803 */
[----:B------:R-:W-:Y:S01]  /*2390*/  UISETP.GT.U32.AND UP1, UPT, UR39, 0x1, UPT ;  /* 0x000000012700788c */ /* 0x000fe2000bf24070 */
[----:B------:R-:W-:Y:S01]  /*23a0*/  LOP3.LUT R3, R4, 0x40, R3, 0xe2, !PT ;  /* 0x0000004004037812 */ /* 0x000fe200078ee203 */
[----:B------:R-:W-:Y:S01]  /*23b0*/  UISETP.NE.U32.AND UP0, UPT, UR4, 0x1, UPT ;  /* 0x000000010400788c */ /* 0x000fe2000bf05070 */
[----:B------:R-:W-:Y:S01]  /*23c0*/  LOP3.LUT R4, R18, 0x3, RZ, 0xc0, !PT ;  /* 0x0000000312047812 */ /* 0x000fe200078ec0ff */
[----:B------:R-:W-:Y:S01]  /*23d0*/  ULDC.64 UR6, c[0x0][0x5d0] ;  /* 0x0001740000067ab9 */ /* 0x000fe20000000a00 */
[----:B------:R-:W-:Y:S01]  /*23e0*/  UISETP.LT.U32.AND UP1, UPT, UR40, 0x2, UP1 ;  /* 0x000000022800788c */ /* 0x000fe20008f21070 */
[----:B------:R-:W-:Y:S01]  /*23f0*/  IMAD.WIDE R8, R152, 0x100, RZ ;  /* 0x0000010098087825 */ /* 0x000fe200078e02ff */
[----:B------:R-:W-:Y:S01]  /*2400*/  UISETP.GT.U32.AND UP0, UPT, UR40, 0x1, !UP0 ;  /* 0x000000012800788c */ /* 0x000fe2000c704070 */
[----:B--2---:R-:W-:-:S02]  /*2410*/  ISETP.GE.AND P0, PT, R13, R6, PT ;  /* 0x000000060d00720c */ /* 0x004fc40003f06270 */
[----:B------:R-:W-:Y:S01]  /*2420*/  IMAD R12, R4, -0x2, R6 ;  /* 0xfffffffe040c7824 */ /* 0x000fe200078e0206 */
[----:B------:R-:W-:Y:S01]  /*2430*/  USEL UR5, URZ, 0x1, !UP1 ;  /* 0x000000013f057887 */ /* 0x000fe2000c800000 */
[----:B------:R-:W-:Y:S01]  /*2440*/  IMAD.SHL.U32 R6, R18, 0x2, RZ ;  /* 0x0000000212067824 */ /* 0x000fe200078e00ff */
[----:B------:R-:W-:Y:S01]  /*2450*/  ISETP.GE.OR P0, PT, R15, UR8, P0 ;  /* 0x000000080f007c0c */ /* 0x000fe20008706670 */
[----:B------:R-:W-:Y:S01]  /*2460*/  IMAD R4, R21, UR6, RZ ;  /* 0x0000000615047c24 */ /* 0x000fe2000f8e02ff */
[----:B------:R-:W-:Y:S01]  /*2470*/  USEL UR4, URZ, 0x1, !UP0 ;  /* 0x000000013f047887 */ /* 0x000fe2000c000000 */
[----:B------:R-:W-:Y:S01]  /*2480*/  IMAD R0, R0, -0x40, R5 ;  /* 0xffffffc000007824 */ /* 0x000fe200078e0205 */
[----:B------:R-:W-:Y:S01]  /*2490*/  LOP3.LUT R6, R13, 0x6, R6, 0xf8, !PT ;  /* 0x000000060d067812 */ /* 0x000fe200078ef806 */
[----:B------:R-:W-:Y:S01]  /*24a0*/  IMAD R11, R23, UR7, R4 ;  /* 0x00000007170b7c24 */ /* 0x000fe2000f8e0204 */
[----:B------:R-:W-:Y:S01]  /*24b0*/  LOP3.LUT R153, R8, R3, R10, 0xfe, !PT ;  /* 0x0000000308997212 */ /* 0x000fe200078efe0a */
[----:B------:R-:W-:Y:S01]  /*24c0*/  ULOP3.LUT UR39, UR39, 0x1, URZ, 0xc0, !UPT ;  /* 0x0000000127277892 */ /* 0x000fe2000f8ec03f */
[----:B------:R-:W-:Y:S01]  /*24d0*/  SHF.R.S32.HI R7, RZ, 0x1f, R6 ;  /* 0x0000001fff077819 */ /* 0x000fe20000011406 */
[----:B------:R-:W-:Y:S01]  /*24e0*/  ULOP3.LUT UR38, UR4, UR38, UR5, 0x96, !UPT ;  /* 0x0000002604267292 */ /* 0x000fe2000f8e9605 */
[----:B------:R-:W-:Y:S01]  /*24f0*/  IADD3 R3, -R15, UR8, R0 ;  /* 0x000000080f037c10 */ /* 0x000fe2000fffe100 */
[----:B------:R-:W-:-:S02]  /*2500*/  IMAD.IADD R0, R12, 0x1, -R13 ;  /* 0x000000010c007824 */ /* 0x000fc400078e0a0d */
[----:B------:R-:W-:-:S04]  /*2510*/  IMAD.WIDE.U32 R4, R23, UR6, R6 ;  /* 0x0000000617047c25 */ /* 0x000fc8000f8e0006 */
[----:B------:R-:W-:Y:S02]  /*2520*/  IMAD.IADD R11, R5, 0x1, R11 ;  /* 0x00000001050b7824 */ /* 0x000fe400078e020b */
[----:B------:R-:W-:Y:S02]  /*2530*/  IMAD.MOV.U32 R152, RZ, RZ, -0x1 ;  /* 0xffffffffff987424 */ /* 0x000fe400078e00ff */
[----:B------:R-:W-:Y:S01]  /*2540*/  IMAD.MOV.U32 R10, RZ, RZ, R4 ;  /* 0x000000ffff0a7224 */ /* 0x000fe200078e0004 */
[----:B------:R-:W-:Y:S06]  /*2550*/  @P0 BRA `(.L_x_28) ;  /* 0x00000084006c0947 */ /* 0x000fec0003800000 */
[----:B------:R-:W0:Y:S01]  /*2560*/  LDC.64 R4, c[0x0][0x5c8] ;  /* 0x00017200ff047b82 */ /* 0x000e220000000a00 */
[----:B-----5:R-:W-:Y:S01]  /*2570*/  FSETP.NEU.AND P0, PT, R155, RZ, PT ;  /* 0x000000ff9b00720b */ /* 0x020fe20003f0d000 */
[----:B------:R-:W-:Y:S01]  /*2580*/  BSSY B0, `(.L_x_28) ;  /* 0x0000858000007945 */ /* 0x000fe20003800000 */
[----:B------:R-:W-:-:S04]  /*2590*/  ISETP.GT.AND P3, PT, R3, RZ, PT ;  /* 0x000000ff0300720c */ /* 0x000fc80003f64270 */
[----:B------:R-:W-:Y:S01]  /*25a0*/  ISETP.GT.AND P1, PT, R0, RZ, P3 ;  /* 0x000000ff0000720c */ /* 0x000fe20001f24270 */
[-C--:B0-----:R-:W-:Y:S02]  /*25b0*/  IMAD R12, R9, R4.reuse, RZ ;  /* 0x00000004090c7224 */ /* 0x081fe400078e02ff */
[----:B------:R-:W-:-:S04]  /*25c0*/  IMAD.WIDE.U32 R166, R153, R4, R10 ;  /* 0x0000000499a67225 */ /* 0x000fc800078e000a */
[----:B------:R-:W-:-:S05]  /*25d0*/  IMAD R11, R153, R5, R12 ;  /* 0x00000005990b7224 */ /* 0x000fca00078e020c */
[----:B------:R-:W-:Y:S01]  /*25e0*/  IADD3 R169, R167, R11, RZ ;  /* 0x0000000ba7a97210 */ /* 0x000fe20007ffe0ff */
[----:B------:R-:W-:Y:S06]  /*25f0*/  @!P0 BRA `(.L_x_29) ;  /* 0x00000060000c8947 */ /* 0x000fec0003800000 */
[----:B------:R-:W0:Y:S01]  /*2600*/  LDC.64 R12, c[0x0][0x5b8] ;  /* 0x00016e00ff0c7b82 */ /* 0x000e220000000a00 */
[----:B------:R-:W-:-:S07]  /*2610*/  ULDC.64 UR4, c[0x0][0x5c0] ;  /* 0x0001700000047ab9 */ /* 0x000fce0000000a00 */
[----:B------:R-:W1:Y:S08]  /*2620*/  LDC.64 R14, c[0x0][0x5b0] ;  /* 0x00016c00ff0e7b82 */ /* 0x000e700000000a00 */
[----:B------:R-:W2:Y:S01]  /*2630*/  LDC.64 R10, c[0x0][0x5a8] ;  /* 0x00016a00ff0a7b82 */ /* 0x000ea20000000a00 */
[----:B0-----:R-:W-:-:S04]  /*2640*/  IMAD R20, R21, R12, RZ ;  /* 0x0000000c15147224 */ /* 0x001fc800078e02ff */
[C---:B------:R-:W-:Y:S02]  /*2650*/  IMAD R13, R23.reuse, R13, R20 ;  /* 0x0000000d170d7224 */ /* 0x040fe400078e0214 */
[----:B------:R-:W-:-:S04]  /*2660*/  IMAD.WIDE.U32 R20, R23, R12, R6 ;  /* 0x0000000c17147225 */ /* 0x000fc800078e0006 */
[----:B-1----:R-:W-:Y:S02]  /*2670*/  IMAD R156, R9, R14, RZ ;  /* 0x0000000e099c7224 */ /* 0x002fe400078e02ff */
[----:B------:R-:W-:Y:S02]  /*2680*/  IMAD.IADD R157, R21, 0x1, R13 ;  /* 0x00000001159d7824 */ /* 0x000fe400078e020d */
[----:B------:R-:W-:Y:S02]  /*2690*/  IMAD R167, R153, R15, R156 ;  /* 0x0000000f99a77224 */ /* 0x000fe400078e029c */
[----:B------:R-:W-:-:S04]  /*26a0*/  IMAD.MOV.U32 R156, RZ, RZ, R20 ;  /* 0x000000ffff9c7224 */ /* 0x000fc800078e0014 */
[----:B------:R-:W-:-:S04]  /*26b0*/  IMAD.WIDE.U32 R158, R153, R14, R156 ;  /* 0x0000000e999e7225 */ /* 0x000fc800078e009c */
[----:B------:R-:W-:Y:S01]  /*26c0*/  IMAD.IADD R159, R159, 0x1, R167 ;  /* 0x000000019f9f7824 */ /* 0x000fe200078e02a7 */
[----:B--2---:R-:W-:-:S04]  /*26d0*/  LEA R160, P0, R158, R10, 0x1 ;  /* 0x0000000a9ea07211 */ /* 0x004fc800078008ff */
[----:B------:R-:W-:-:S05]  /*26e0*/  LEA.HI.X R161, R158, R11, R159, 0x1, P0 ;  /* 0x0000000b9ea17211 */ /* 0x000fca00000f0c9f */
[----:B------:R-:W2:Y:S01]  /*26f0*/  @P1 LDG.E.LTC128B.U16 R165, desc[UR36][R160.64] ;  /* 0x00000024a0a51981 */ /* 0x000ea2000c1e1520 */
[----:B------:R-:W-:Y:S01]  /*2700*/  IMAD.WIDE.U32 R162, R153, R14, R6 ;  /* 0x0000000e99a27225 */ /* 0x000fe200078e0006 */
[----:B------:R-:W-:Y:S01]  /*2710*/  ISETP.GT.AND P2, PT, R0, 0x1, P3 ;  /* 0x000000010000780c */ /* 0x000fe20001f44270 */
[----:B------:R-:W-:Y:S02]  /*2720*/  BSSY B1, `(.L_x_30) ;  /* 0x0000012000017945 */ /* 0x000fe40003800000 */
[----:B------:R-:W-:Y:S02]  /*2730*/  IMAD.IADD R163, R167, 0x1, R163 ;  /* 0x00000001a7a37824 */ /* 0x000fe400078e02a3 */
[----:B------:R-:W-:-:S04]  /*2740*/  IMAD.WIDE.U32 R162, R23, R12, R162 ;  /* 0x0000000c17a27225 */ /* 0x000fc800078e00a2 */
[----:B--2---:R-:W-:-:S04]  /*2750*/  IMAD.U32 R158, R165, 0x10000, RZ ;  /* 0x00010000a59e7824 */ /* 0x004fc800078e00ff */
[----:B------:R-:W-:Y:S01]  /*2760*/  FMUL R159, R158, R155 ;  /* 0x0000009b9e9f7220 */ /* 0x000fe20000400000 */
[----:B------:R-:W-:-:S03]  /*2770*/  LEA R158, P0, R166, UR4, 0x1 ;  /* 0x00000004a69e7c11 */ /* 0x000fc6000f8008ff */
[----:B------:R-:W-:Y:S01]  /*2780*/  FFMA R159, R88, R154, R159 ;  /* 0x0000009a589f7223 */ /* 0x000fe2000000009f */
[----:B------:R-:W-:-:S04]  /*2790*/  IMAD.IADD R88, R13, 0x1, R163 ;  /* 0x000000010d587824 */ /* 0x000fc800078e02a3 */
[----:B------:R-:W-:Y:S02]  /*27a0*/  F2FP.BF16.F32.PACK_AB R161, RZ, R159 ;  /* 0x0000009fffa1723e */ /* 0x000fe400000010ff */
[----:B------:R-:W-:Y:S02]  /*27b0*/  LEA.HI.X R159, R166, UR5, R169, 0x1, P0 ;  /* 0x00000005a69f7c11 */ /* 0x000fe400080f0ca9 */
[----:B------:R-:W-:Y:S02]  /*27c0*/  PRMT R163, R161, 0x7610, R163 ;  /* 0x00007610a1a37816 */ /* 0x000fe400000000a3 */
[----:B------:R-:W-:-:S03]  /*27d0*/  LEA R160, P0, R162, R10, 0x1 ;  /* 0x0000000aa2a07211 */ /* 0x000fc600078008ff */
[----:B------:R0:W-:Y:S01]  /*27e0*/  @P1 STG.E.U16 desc[UR36][R158.64], R163 ;  /* 0x000000a39e001986 */ /* 0x0001e2000c101524 */
[----:B------:R-:W-:Y:S01]  /*27f0*/  LEA.HI.X R161, R162, R11, R88, 0x1, P0 ;  /* 0x0000000ba2a17211 */ /* 0x000fe200000f0c58 */
[C---:B------:R-:W-:Y:S01]  /*2800*/  IMAD.SHL.U32 R162, R14.reuse, 0x8, RZ ;  /* 0x000000080ea27824 */ /* 0x040fe200078e00ff */
[----:B0-----:R-:W-:Y:S01]  /*2810*/  SHF.L.U64.HI R163, R14, 0x3, R15 ;  /* 0x000000030ea37819 */ /* 0x001fe2000001020f */
[----:B------:R-:W-:Y:S06]  /*2820*/  @!P2 BRA `(.L_x_31) ;  /* 0x000000000004a947 */ /* 0x000fec0003800000 */
[----:B------:R0:W5:Y:S02]  /*2830*/  LDG.E.LTC128B.U16 R165, desc[UR36][R160.64+0x2] ;  /* 0x00000224a0a57981 */ /* 0x000164000c1e1520 */
.L_x_31:
[----:B------:R-:W-:Y:S05]  /*2840*/  BSYNC B1 ;  /* 0x0000000000017941 */ /* 0x000fea0003800000 */
.L_x_30:
[----:B-----5:R-:W-:Y:S01]  /*2850*/  IMAD.U32 R88, R165, 0x10000, RZ ;  /* 0x00010000a5587824 */ /* 0x020fe200078e00ff */
[----:B------:R-:W-:Y:S01]  /*2860*/  ISETP.GT.AND P0, PT, R3, 0x8, PT ;  /* 0x000000080300780c */ /* 0x000fe20003f04270 */
[----:B------:R-:W-:Y:S01]  /*2870*/  IMAD.WIDE.U32 R170, R153, R14, R162 ;  /* 0x0000000e99aa7225 */ /* 0x000fe200078e00a2 */
[----:B------:R-:W-:-:S03]  /*2880*/  PRMT R172, R165, 0x7610, R172 ;  /* 0x00007610a5ac7816 */ /* 0x000fc600000000ac */
[----:B------:R-:W-:Y:S01]  /*2890*/  FMUL R88, R88, R155 ;  /* 0x0000009b58587220 */ /* 0x000fe20000400000 */
[----:B------:R-:W-:Y:S02]  /*28a0*/  ISETP.GT.AND P1, PT, R0, RZ, P0 ;  /* 0x000000ff0000720c */ /* 0x000fe40000724270 */
[----:B------:R-:W-:Y:S01]  /*28b0*/  IADD3 R169, R167, R171, RZ ;  /* 0x000000aba7a97210 */ /* 0x000fe20007ffe0ff */
[----:B------:R-:W-:Y:S01]  /*28c0*/  FFMA R89, R89, R154, R88 ;  /* 0x0000009a59597223 */ /* 0x000fe20000000058 */
[----:B------:R-:W-:-:S04]  /*28d0*/  IADD3 R166, P4, R20, R170, RZ ;  /* 0x000000aa14a67210 */ /* 0x000fc80007f9e0ff */
[----:B------:R-:W-:Y:S01]  /*28e0*/  F2FP.BF16.F32.PACK_AB R168, RZ, R89 ;  /* 0x00000059ffa8723e */ /* 0x000fe200000010ff */
[----:B------:R-:W-:Y:S01]  /*28f0*/  IMAD.X R167, R169, 0x1, R157, P4 ;  /* 0x00000001a9a77824 */ /* 0x000fe200020e069d */
[----:B------:R-:W-:Y:S02]  /*2900*/  LEA R88, P4, R166, R10, 0x1 ;  /* 0x0000000aa6587211 */ /* 0x000fe400078808ff */
[----:B------:R-:W-:Y:S02]  /*2910*/  PRMT R171, R168, 0x7610, R171 ;  /* 0x00007610a8ab7816 */ /* 0x000fe400000000ab */
[----:B------:R-:W-:-:S03]  /*2920*/  LEA.HI.X R89, R166, R11, R167, 0x1, P4 ;  /* 0x0000000ba6597211 */ /* 0x000fc600020f0ca7 */
[----:B------:R1:W-:Y:S04]  /*2930*/  @P2 STG.E.U16 desc[UR36][R158.64+0x2], R171 ;  /* 0x000002ab9e002986 */ /* 0x0003e8000c101524 */
[----:B------:R2:W3:Y:S01]  /*2940*/  @P1 LDG.E.LTC128B.U16 R172, desc[UR36][R88.64] ;  /* 0x0000002458ac1981 */ /* 0x0004e2000c1e1520 */
[----:B------:R-:W-:Y:S01]  /*2950*/  IMAD.SHL.U32 R165, R4, 0x10, RZ ;  /* 0x0000001004a57824 */ /* 0x000fe200078e00ff */
[----:B------:R-:W-:Y:S01]  /*2960*/  IADD3 R170, P2, R6, R170, RZ ;  /* 0x000000aa06aa7210 */ /* 0x000fe20007f5e0ff */
[----:B------:R-:W-:Y:S03]  /*2970*/  BSSY B1, `(.L_x_32) ;  /* 0x0000011000017945 */ /* 0x000fe60003800000 */
[----:B------:R-:W-:Y:S01]  /*2980*/  IADD3 R168, P4, R165, R158, RZ ;  /* 0x0000009ea5a87210 */ /* 0x000fe20007f9e0ff */
[----:B-1----:R-:W-:Y:S01]  /*2990*/  IMAD.X R171, R7, 0x1, R169, P2 ;  /* 0x0000000107ab7824 */ /* 0x002fe200010e06a9 */
[----:B------:R-:W-:Y:S01]  /*29a0*/  ISETP.GT.AND P2, PT, R0, 0x1, P0 ;  /* 0x000000010000780c */ /* 0x000fe20000744270 */
[----:B------:R-:W-:-:S03]  /*29b0*/  IMAD.WIDE.U32 R170, R23, R12, R170 ;  /* 0x0000000c17aa7225 */ /* 0x000fc600078e00aa */
[----:B--2---:R-:W-:Y:S01]  /*29c0*/  LEA R88, P5, R170, R10, 0x1 ;  /* 0x0000000aaa587211 */ /* 0x004fe200078a08ff */
[----:B---3--:R-:W-:-:S04]  /*29d0*/  IMAD.U32 R166, R172, 0x10000, RZ ;  /* 0x00010000aca67824 */ /* 0x008fc800078e00ff */
[----:B------:R-:W-:Y:S01]  /*29e0*/  FMUL R167, R166, R155 ;  /* 0x0000009ba6a77220 */ /* 0x000fe20000400000 */
[----:B------:R-:W-:-:S03]  /*29f0*/  IMAD.IADD R166, R13, 0x1, R171 ;  /* 0x000000010da67824 */ /* 0x000fc600078e02ab */
[----:B------:R-:W-:Y:S01]  /*2a00*/  FFMA R90, R90, R154, R167 ;  /* 0x0000009a5a5a7223 */ /* 0x000fe200000000a7 */
[----:B------:R-:W-:Y:S02]  /*2a10*/  SHF.L.U64.HI R167, R4, 0x4, R5 ;  /* 0x0000000404a77819 */ /* 0x000fe40000010205 */
[----:B------:R-:W-:Y:S02]  /*2a20*/  LEA.HI.X R89, R170, R11, R166, 0x1, P5 ;  /* 0x0000000baa597211 */ /* 0x000fe400028f0ca6 */
[----:B------:R-:W-:Y:S01]  /*2a30*/  F2FP.BF16.F32.PACK_AB R90, RZ, R90 ;  /* 0x0000005aff5a723e */ /* 0x000fe200000010ff */
[----:B------:R-:W-:-:S05]  /*2a40*/  IMAD.X R169, R167, 0x1, R159, P4 ;  /* 0x00000001a7a97824 */ /* 0x000fca00020e069f */
[----:B------:R1:W-:Y:S01]  /*2a50*/  @P1 STG.E.U16 desc[UR36][R168.64], R90 ;  /* 0x0000005aa8001986 */ /* 0x0003e2000c101524 */
[----:B------:R-:W-:Y:S05]  /*2a60*/  @!P2 BRA `(.L_x_33) ;  /* 0x000000000004a947 */ /* 0x000fea0003800000 */
[----:B------:R2:W5:Y:S02]  /*2a70*/  LDG.E.LTC128B.U16 R172, desc[UR36][R88.64+0x2] ;  /* 0x0000022458ac7981 */ /* 0x000564000c1e1520 */
.L_x_33:
[----:B------:R-:W-:Y:S05]  /*2a80*/  BSYNC B1 ;  /* 0x0000000000017941 */ /* 0x000fea0003800000 */
.L_x_32:
[----:B-1---5:R-:W-:Y:S01]  /*2a90*/  IMAD.U32 R90, R172, 0x10000, RZ ;  /* 0x00010000ac5a7824 */ /* 0x022fe200078e00ff */
[----:B------:R-:W-:Y:S01]  /*2aa0*/  ISETP.GT.AND P1, PT, R0, 0x8, P3 ;  /* 0x000000080000780c */ /* 0x000fe20001f24270 */
[----:B------:R-:W-:Y:S02]  /*2ab0*/  BSSY B1, `(.L_x_34) ;  /* 0x000000a000017945 */ /* 0x000fe40003800000 */
[----:B------:R-:W-:-:S04]  /*2ac0*/  FMUL R90, R90, R155 ;  /* 0x0000009b5a5a7220 */ /* 0x000fc80000400000 */
[----:B------:R-:W-:Y:S01]  /*2ad0*/  FFMA R90, R91, R154, R90 ;  /* 0x0000009a5b5a7223 */ /* 0x000fe2000000005a */
[----:B------:R-:W-:-:S04]  /*2ae0*/  @P2 MOV R91, R169 ;  /* 0x000000a9005b2202 */ /* 0x000fc80000000f00 */
[----:B------:R-:W-:-:S04]  /*2af0*/  F2FP.BF16.F32.PACK_AB R90, RZ, R90 ;  /* 0x0000005aff5a723e */ /* 0x000fc800000010ff */
[----:B------:R-:W-:Y:S01]  /*2b00*/  PRMT R166, R90, 0x7610, R166 ;  /* 0x000076105aa67816 */ /* 0x000fe200000000a6 */
[----:B------:R-:W-:-:S05]  /*2b10*/  @P2 IMAD.MOV.U32 R90, RZ, RZ, R168 ;  /* 0x000000ffff5a2224 */ /* 0x000fca00078e00a8 */
[----:B------:R1:W-:Y:S01]  /*2b20*/  @P2 STG.E.U16 desc[UR36][R90.64+0x2], R166 ;  /* 0x000002a65a002986 */ /* 0x0003e2000c101524 */
[----:B------:R-:W-:Y:S05]  /*2b30*/  @!P1 BRA `(.L_x_35) ;  /* 0x0000000000049947 */ /* 0x000fea0003800000 */
[----:B------:R3:W5:Y:S02]  /*2b40*/  LDG.E.LTC128B.U16 R172, desc[UR36][R160.64+0x10] ;  /* 0x00001024a0ac7981 */ /* 0x000764000c1e1520 */
.L_x_35:
[----:B------:R-:W-:Y:S05]  /*2b50*/  BSYNC B1 ;  /* 0x0000000000017941 */ /* 0x000fea0003800000 */
.L_x_34:
[----:B-1---5:R-:W-:Y:S01]  /*2b60*/  IMAD.U32 R90, R172, 0x10000, RZ ;  /* 0x00010000ac5a7824 */ /* 0x022fe200078e00ff */
[----:B------:R-:W-:Y:S01]  /*2b70*/  ISETP.GT.AND P2, PT, R0, 0x9, P3 ;  /* 0x000000090000780c */ /* 0x000fe20001f44270 */
[----:B------:R-:W-:Y:S02]  /*2b80*/  BSSY B1, `(.L_x_36) ;  /* 0x000000a000017945 */ /* 0x000fe40003800000 */
[----:B------:R-:W-:Y:S01]  /*2b90*/  FMUL R91, R90, R155 ;  /* 0x0000009b5a5b7220 */ /* 0x000fe20000400000 */
[----:B------:R-:W-:-:S03]  /*2ba0*/  @P1 IMAD.MOV.U32 R90, RZ, RZ, R158 ;  /* 0x000000ffff5a1224 */ /* 0x000fc600078e009e */
[----:B------:R-:W-:-:S05]  /*2bb0*/  FFMA R91, R92, R154, R91 ;  /* 0x0000009a5c5b7223 */ /* 0x000fca000000005b */
[----:B------:R-:W-:-:S04]  /*2bc0*/  F2FP.BF16.F32.PACK_AB R91, RZ, R91 ;  /* 0x0000005bff5b723e */ /* 0x000fc800000010ff */
[----:B------:R-:W-:Y:S01]  /*2bd0*/  PRMT R92, R91, 0x7610, R92 ;  /* 0x000076105b5c7816 */ /* 0x000fe2000000005c */
[----:B------:R-:W-:-:S05]  /*2be0*/  @P1 IMAD.MOV.U32 R91, RZ, RZ, R159 ;  /* 0x000000ffff5b1224 */ /* 0x000fca00078e009f */
[----:B------:R1:W-:Y:S01]  /*2bf0*/  @P1 STG.E.U16 desc[UR36][R90.64+0x10], R92 ;  /* 0x0000105c5a001986 */ /* 0x0003e2000c101524 */
[----:B------:R-:W-:Y:S05]  /*2c00*/  @!P2 BRA `(.L_x_37) ;  /* 0x000000000004a947 */ /* 0x000fea0003800000 */
[----:B------:R4:W5:Y:S02]  /*2c10*/  LDG.E.LTC128B.U16 R172, desc[UR36][R160.64+0x12] ;  /* 0x00001224a0ac7981 */ /* 0x000964000c1e1520 */
.L_x_37:
[----:B------:R-:W-:Y:S05]  /*2c20*/  BSYNC B1 ;  /* 0x0000000000017941 */ /* 0x000fea0003800000 */
.L_x_36:
[----:B-1---5:R-:W-:Y:S01]  /*2c30*/  IMAD.U32 R90, R172, 0x10000, RZ ;  /* 0x00010000ac5a7824 */ /* 0x022fe200078e00ff */
[----:B------:R-:W-:Y:S01]  /*2c40*/  ISETP.GT.AND P1, PT, R0, 0x8, P0 ;  /* 0x000000080000780c */ /* 0x000fe20000724270 */
[----:B------:R-:W-:Y:S01]  /*2c50*/  @P2 IMAD.MOV.U32 R91, RZ, RZ, R159 ;  /* 0x000000ffff5b2224 */ /* 0x000fe200078e009f */
[----:B------:R-:W-:Y:S01]  /*2c60*/  BSSY B1, `(.L_x_38) ;  /* 0x0000009000017945 */ /* 0x000fe20003800000 */
[----:B------:R-:W-:-:S04]  /*2c70*/  FMUL R90, R90, R155 ;  /* 0x0000009b5a5a7220 */ /* 0x000fc80000400000 */
[----:B------:R-:W-:-:S05]  /*2c80*/  FFMA R90, R93, R154, R90 ;  /* 0x0000009a5d5a7223 */ /* 0x000fca000000005a */
[----:B------:R-:W-:-:S04]  /*2c90*/  F2FP.BF16.F32.PACK_AB R90, RZ, R90 ;  /* 0x0000005aff5a723e */ /* 0x000fc800000010ff */
[----:B------:R-:W-:Y:S01]  /*2ca0*/  PRMT R92, R90, 0x7610, R92 ;  /* 0x000076105a5c7816 */ /* 0x000fe2000000005c */
[----:B------:R-:W-:-:S05]  /*2cb0*/  @P2 IMAD.MOV.U32 R90, RZ, RZ, R158 ;  /* 0x000000ffff5a2224 */ /* 0x000fca00078e009e */
[----:B------:R1:W-:Y:S01]  /*2cc0*/  @P2 STG.E.U16 desc[UR36][R90.64+0x12], R92 ;  /* 0x0000125c5a002986 */ /* 0x0003e2000c101524 */
[----:B------:R-:W-:Y:S05]  /*2cd0*/  @!P1 BRA `(.L_x_39) ;  /* 0x0000000000049947 */ /* 0x000fea0003800000 */
[----:B------:R0:W5:Y:S02]  /*2ce0*/  LDG.E.LTC128B.U16 R172, desc[UR36][R88.64+0x10] ;  /* 0x0000102458ac7981 */ /* 0x000164000c1e1520 */
.L_x_39:
[----:B------:R-:W-:Y:S05]  /*2cf0*/  BSYNC B1 ;  /* 0x0000000000017941 */ /* 0x000fea0003800000 */
.L_x_38:
[----:B-1---5:R-:W-:Y:S01]  /*2d00*/  IMAD.U32 R90, R172, 0x10000, RZ ;  /* 0x00010000ac5a7824 */ /* 0x022fe200078e00ff */
[----:B------:R-:W-:Y:S01]  /*2d10*/  ISETP.GT.AND P2, PT, R0, 0x9, P0 ;  /* 0x000000090000780c */ /* 0x000fe20000744270 */
[----:B------:R-:W-:Y:S02]  /*2d20*/  BSSY B1, `(.L_x_40) ;  /* 0x000000a000017945 */ /* 0x000fe40003800000 */
[----:B------:R-:W-:Y:S01]  /*2d30*/  FMUL R91, R90, R155 ;  /* 0x0000009b5a5b7220 */ /* 0x000fe20000400000 */
[----:B------:R-:W-:-:S03]  /*2d40*/  @P1 IMAD.MOV.U32 R90, RZ, RZ, R168 ;  /* 0x000000ffff5a1224 */ /* 0x000fc600078e00a8 */
[----:B------:R-:W-:-:S05]  /*2d50*/  FFMA R91, R94, R154, R91 ;  /* 0x0000009a5e5b7223 */ /* 0x000fca000000005b */
[----:B------:R-:W-:-:S04]  /*2d60*/  F2FP.BF16.F32.PACK_AB R91, RZ, R91 ;  /* 0x0000005bff5b723e */ /* 0x000fc800000010ff */
[----:B------:R-:W-:Y:S02]  /*2d70*/  PRMT R92, R91, 0x7610, R92 ;  /* 0x000076105b5c7816 */ /* 0x000fe4000000005c */
[----:B------:R-:W-:-:S05]  /*2d80*/  @P1 MOV R91, R169 ;  /* 0x000000a9005b1202 */ /* 0x000fca0000000f00 */
[----:B------:R1:W-:Y:S01]  /*2d90*/  @P1 STG.E.U16 desc[UR36][R90.64+0x10], R92 ;  /* 0x0000105c5a001986 */ /* 0x0003e2000c101524 */
[----:B------:R-:W-:Y:S05]  /*2da0*/  @!P2 BRA `(.L_x_41) ;  /* 0x000000000004a947 */ /* 0x000fea0003800000 */
[----:B------:R0:W5:Y:S02]  /*2db0*/  LDG.E.LTC128B.U16 R172, desc[UR36][R88.64+0x12] ;  /* 0x0000122458ac7981 */ /* 0x000164000c1e1520 */
.L_x_41:
[----:B------:R-:W-:Y:S05]  /*2dc0*/  BSYNC B1 ;  /* 0x0000000000017941 */ /* 0x000fea0003800000 */
.L_x_40:
        /* <DEDUP_REMOVED lines=12> */
.L_x_43:
[----:B------:R-:W-:Y:S05]  /*2e90*/  BSYNC B1 ;  /* 0x0000000000017941 */ /* 0x000fea0003800000 */
.L_x_42:
        /* <DEDUP_REMOVED lines=12> */
.L_x_45:
[----:B------:R-:W-:Y:S05]  /*2f60*/  BSYNC B1 ;  /* 0x0000000000017941 */ /* 0x000fea0003800000 */
.L_x_44:
[----:B-1---5:R-:W-:Y:S01]  /*2f70*/  IMAD.U32 R90, R172, 0x10000, RZ ;  /* 0x00010000ac5a7824 */ /* 0x022fe200078e00ff */
[----:B------:R-:W-:Y:S01]  /*2f80*/  @P2 MOV R91, R159 ;  /* 0x0000009f005b2202 */ /* 0x000fe20000000f00 */
[----:B------:R-:W-:Y:S01]  /*2f90*/  BSSY B1, `(.L_x_46) ;  /* 0x000000a000017945 */ /* 0x000fe20003800000 */
[----:B------:R-:W-:Y:S01]  /*2fa0*/  ISETP.GT.AND P1, PT, R0, 0x10, P0 ;  /* 0x000000100000780c */ /* 0x000fe20000724270 */
        /* <DEDUP_REMOVED lines=8> */
.L_x_47:
[----:B------:R-:W-:Y:S05]  /*3030*/  BSYNC B1 ;  /* 0x0000000000017941 */ /* 0x000fea0003800000 */
.L_x_46:
        /* <DEDUP_REMOVED lines=12> */
.L_x_49:
[----:B------:R-:W-:Y:S05]  /*3100*/  BSYNC B1 ;  /* 0x0000000000017941 */ /* 0x000fea0003800000 */
.L_x_48:
        /* <DEDUP_REMOVED lines=12> */
.L_x_51:
[----:B------:R-:W-:Y:S05]  /*31d0*/  BSYNC B1 ;  /* 0x0000000000017941 */ /* 0x000fea0003800000 */
.L_x_50:
        /* <DEDUP_REMOVED lines=12> */
.L_x_53:
[----:B------:R-:W-:Y:S05]  /*32a0*/  BSYNC B1 ;  /* 0x0000000000017941 */ /* 0x000fea0003800000 */
.L_x_52:
        /* <DEDUP_REMOVED lines=12> */
.L_x_55:
[----:B------:R-:W-:Y:S05]  /*3370*/  BSYNC B1 ;  /* 0x0000000000017941 */ /* 0x000fea0003800000 */
.L_x_54:
        /* <DEDUP_REMOVED lines=12> */
.L_x_57:
[----:B------:R-:W-:Y:S05]  /*3440*/  BSYNC B1 ;  /* 0x0000000000017941 */ /* 0x000fea0003800000 */
.L_x_56:
        /* <DEDUP_REMOVED lines=12> */
.L_x_59:
[----:B------:R-:W-:Y:S05]  /*3510*/  BSYNC B1 ;  /* 0x0000000000017941 */ /* 0x000fea0003800000 */
.L_x_58:
        /* <DEDUP_REMOVED lines=12> */
.L_x_61:
[----:B------:R-:W-:Y:S05]  /*35e0*/  BSYNC B1 ;  /* 0x0000000000017941 */ /* 0x000fea0003800000 */
.L_x_60:
        /* <DEDUP_REMOVED lines=12> */
.L_x_63:
[----:B------:R-:W-:Y:S05]  /*36b0*/  BSYNC B1 ;  /* 0x0000000000017941 */ /* 0x000fea0003800000 */
.L_x_62:
        /* <DEDUP_REMOVED lines=12> */
.L_x_65:
[----:B------:R-:W-:Y:S05]  /*3780*/  BSYNC B1 ;  /* 0x0000000000017941 */ /* 0x000fea0003800000 */
.L_x_64:
        /* <DEDUP_REMOVED lines=12> */
.L_x_67:
[----:B------:R-:W-:Y:S05]  /*3850*/  BSYNC B1 ;  /* 0x0000000000017941 */ /* 0x000fea0003800000 */
.L_x_66:
        /* <DEDUP_REMOVED lines=12> */
.L_x_69:
[----:B------:R-:W-:Y:S05]  /*3920*/  BSYNC B1 ;  /* 0x0000000000017941 */ /* 0x000fea0003800000 */
.L_x_68:
        /* <DEDUP_REMOVED lines=12> */
.L_x_71:
[----:B------:R-:W-:Y:S05]  /*39f0*/  BSYNC B1 ;  /* 0x0000000000017941 */ /* 0x000fea0003800000 */
.L_x_70:
        /* <DEDUP_REMOVED lines=12> */
.L_x_73:
[----:B------:R-:W-:Y:S05]  /*3ac0*/  BSYNC B1 ;  /* 0x0000000000017941 */ /* 0x000fea0003800000 */
.L_x_72:
        /* <DEDUP_REMOVED lines=12> */
.L_x_75:
[----:B------:R-:W-:Y:S05]  /*3b90*/  BSYNC B1 ;  /* 0x0000000000017941 */ /* 0x000fea0003800000 */
.L_x_74:
        /* <DEDUP_REMOVED lines=12> */
.L_x_77:
[----:B------:R-:W-:Y:S05]  /*3c60*/  BSYNC B1 ;  /* 0x0000000000017941 */ /* 0x000fea0003800000 */
.L_x_76:
        /* <DEDUP_REMOVED lines=12> */
.L_x_79:
[----:B------:R-:W-:Y:S05]  /*3d30*/  BSYNC B1 ;  /* 0x0000000000017941 */ /* 0x000fea0003800000 */
.L_x_78:
        /* <DEDUP_REMOVED lines=12> */
.L_x_81:
[----:B------:R-:W-:Y:S05]  /*3e00*/  BSYNC B1 ;  /* 0x0000000000017941 */ /* 0x000fea0003800000 */
.L_x_80:
        /* <DEDUP_REMOVED lines=12> */
.L_x_83:
[----:B------:R-:W-:Y:S05]  /*3ed0*/  BSYNC B1 ;  /* 0x0000000000017941 */ /* 0x000fea0003800000 */
.L_x_82:
        /* <DEDUP_REMOVED lines=12> */
.L_x_85:
[----:B------:R-:W-:Y:S05]  /*3fa0*/  BSYNC B1 ;  /* 0x0000000000017941 */ /* 0x000fea0003800000 */
.L_x_84:
        /* <DEDUP_REMOVED lines=12> */
.L_x_87:
[----:B------:R-:W-:Y:S05]  /*4070*/  BSYNC B1 ;  /* 0x0000000000017941 */ /* 0x000fea0003800000 */
.L_x_86:
        /* <DEDUP_REMOVED lines=12> */
.L_x_89:
[----:B------:R-:W-:Y:S05]  /*4140*/  BSYNC B1 ;  /* 0x0000000000017941 */ /* 0x000fea0003800000 */
.L_x_88:
        /* <DEDUP_REMOVED lines=12> */
.L_x_91:
[----:B------:R-:W-:Y:S05]  /*4210*/  BSYNC B1 ;  /* 0x0000000000017941 */ /* 0x000fea0003800000 */
.L_x_90:
        /* <DEDUP_REMOVED lines=12> */
.L_x_93:
[----:B------:R-:W-:Y:S05]  /*42e0*/  BSYNC B1 ;  /* 0x0000000000017941 */ /* 0x000fea0003800000 */
.L_x_92:
        /* <DEDUP_REMOVED lines=12> */
.L_x_95:
[----:B------:R-:W-:Y:S05]  /*43b0*/  BSYNC B1 ;  /* 0x0000000000017941 */ /* 0x000fea0003800000 */
.L_x_94:
        /* <DEDUP_REMOVED lines=12> */
.L_x_97:
[----:B------:R-:W-:Y:S05]  /*4480*/  BSYNC B1 ;  /* 0x0000000000017941 */ /* 0x000fea0003800000 */
.L_x_96:
        /* <DEDUP_REMOVED lines=12> */
.L_x_99:
[----:B------:R-:W-:Y:S05]  /*4550*/  BSYNC B1 ;  /* 0x0000000000017941 */ /* 0x000fea0003800000 */
.L_x_98:
        /* <DEDUP_REMOVED lines=12> */
.L_x_101:
[----:B------:R-:W-:Y:S05]  /*4620*/  BSYNC B1 ;  /* 0x0000000000017941 */ /* 0x000fea0003800000 */
.L_x_100:
        /* <DEDUP_REMOVED lines=12> */
.L_x_103:
[----:B------:R-:W-:Y:S05]  /*46f0*/  BSYNC B1 ;  /* 0x0000000000017941 */ /* 0x000fea0003800000 */
.L_x_102:
        /* <DEDUP_REMOVED lines=12> */
.L_x_105:
[----:B------:R-:W-:Y:S05]  /*47c0*/  BSYNC B1 ;  /* 0x0000000000017941 */ /* 0x000fea0003800000 */
.L_x_104:
        /* <DEDUP_REMOVED lines=12> */
.L_x_107:
[----:B------:R-:W-:Y:S05]  /*4890*/  BSYNC B1 ;  /* 0x0000000000017941 */ /* 0x000fea0003800000 */
.L_x_106:
        /* <DEDUP_REMOVED lines=12> */
.L_x_109:
[----:B------:R-:W-:Y:S05]  /*4960*/  BSYNC B1 ;  /* 0x0000000000017941 */ /* 0x000fea0003800000 */
.L_x_108:
        /* <DEDUP_REMOVED lines=12> */
.L_x_111:
[----:B------:R-:W-:Y:S05]  /*4a30*/  BSYNC B1 ;  /* 0x0000000000017941 */ /* 0x000fea0003800000 */
.L_x_110:
        /* <DEDUP_REMOVED lines=12> */
.L_x_113:
[----:B------:R-:W-:Y:S05]  /*4b00*/  BSYNC B1 ;  /* 0x0000000000017941 */ /* 0x000fea0003800000 */
.L_x_112:
        /* <DEDUP_REMOVED lines=12> */
.L_x_115:
[----:B------:R-:W-:Y:S05]  /*4bd0*/  BSYNC B1 ;  /* 0x0000000000017941 */ /* 0x000fea0003800000 */
.L_x_114:
        /* <DEDUP_REMOVED lines=12> */
.L_x_117:
[----:B------:R-:W-:Y:S05]  /*4ca0*/  BSYNC B1 ;  /* 0x0000000000017941 */ /* 0x000fea0003800000 */
.L_x_116:
        /* <DEDUP_REMOVED lines=12> */
.L_x_119:
[----:B------:R-:W-:Y:S05]  /*4d70*/  BSYNC B1 ;  /* 0x0000000000017941 */ /* 0x000fea0003800000 */
.L_x_118:
        /* <DEDUP_REMOVED lines=12> */
.L_x_121:
[----:B------:R-:W-:Y:S05]  /*4e40*/  BSYNC B1 ;  /* 0x0000000000017941 */ /* 0x000fea0003800000 */
.L_x_120:
        /* <DEDUP_REMOVED lines=12> */
.L_x_123:
[----:B------:R-:W-:Y:S05]  /*4f10*/  BSYNC B1 ;  /* 0x0000000000017941 */ /* 0x000fea0003800000 */
.L_x_122:
        /* <DEDUP_REMOVED lines=12> */
.L_x_125:
[----:B------:R-:W-:Y:S05]  /*4fe0*/  BSYNC B1 ;  /* 0x0000000000017941 */ /* 0x000fea0003800000 */
.L_x_124:
        /* <DEDUP_REMOVED lines=12> */
.L_x_127:
[----:B------:R-:W-:Y:S05]  /*50b0*/  BSYNC B1 ;  /* 0x0000000000017941 */ /* 0x000fea0003800000 */
.L_x_126:
        /* <DEDUP_REMOVED lines=12> */
.L_x_129:
[----:B------:R-:W-:Y:S05]  /*5180*/  BSYNC B1 ;  /* 0x0000000000017941 */ /* 0x000fea0003800000 */
.L_x_128:
        /* <DEDUP_REMOVED lines=12> */
.L_x_131:
[----:B------:R-:W-:Y:S05]  /*5250*/  BSYNC B1 ;  /* 0x0000000000017941 */ /* 0x000fea0003800000 */
.L_x_130:
        /* <DEDUP_REMOVED lines=12> */
.L_x_133:
[----:B------:R-:W-:Y:S05]  /*5320*/  BSYNC B1 ;  /* 0x0000000000017941 */ /* 0x000fea0003800000 */
.L_x_132:
        /* <DEDUP_REMOVED lines=12> */
.L_x_135:
[----:B------:R-:W-:Y:S05]  /*53f0*/  BSYNC B1 ;  /* 0x0000000000017941 */ /* 0x000fea0003800000 */
.L_x_134:
        /* <DEDUP_REMOVED lines=12> */
.L_x_137:
[----:B------:R-:W-:Y:S05]  /*54c0*/  BSYNC B1 ;  /* 0x0000000000017941 */ /* 0x000fea0003800000 */
.L_x_136:
        /* <DEDUP_REMOVED lines=12> */
.L_x_139:
[----:B------:R-:W-:Y:S05]  /*5590*/  BSYNC B1 ;  /* 0x0000000000017941 */ /* 0x000fea0003800000 */
.L_x_138:
        /* <DEDUP_REMOVED lines=12> */
.L_x_141:
[----:B------:R-:W-:Y:S05]  /*5660*/  BSYNC B1 ;  /* 0x0000000000017941 */ /* 0x000fea0003800000 */
.L_x_140:
        /* <DEDUP_REMOVED lines=12> */
.L_x_143:
[----:B------:R-:W-:Y:S05]  /*5730*/  BSYNC B1 ;  /* 0x0000000000017941 */ /* 0x000fea0003800000 */
.L_x_142:
        /* <DEDUP_REMOVED lines=12> */
.L_x_145:
[----:B------:R-:W-:Y:S05]  /*5800*/  BSYNC B1 ;  /* 0x0000000000017941 */ /* 0x000fea0003800000 */
.L_x_144:
        /* <DEDUP_REMOVED lines=12> */
.L_x_147:
[----:B------:R-:W-:Y:S05]  /*58d0*/  BSYNC B1 ;  /* 0x0000000000017941 */ /* 0x000fea0003800000 */
.L_x_146:
        /* <DEDUP_REMOVED lines=12> */
.L_x_149:
[----:B------:R-:W-:Y:S05]  /*59a0*/  BSYNC B1 ;  /* 0x0000000000017941 */ /* 0x000fea0003800000 */
.L_x_148:
        /* <DEDUP_REMOVED lines=12> */
.L_x_151:
[----:B------:R-:W-:Y:S05]  /*5a70*/  BSYNC B1 ;  /* 0x0000000000017941 */ /* 0x000fea0003800000 */
.L_x_150:
[----:B-----5:R-:W-:Y:S01]  /*5a80*/  IMAD.U32 R8, R172, 0x10000, RZ ;  /* 0x00010000ac087824 */ /* 0x020fe200078e00ff */
[----:B------:R-:W-:Y:S01]  /*5a90*/  ISETP.GT.AND P1, PT, R0, 0x79, P0 ;  /* 0x000000790000780c */ /* 0x000fe20000724270 */
[----:B------:R-:W-:Y:S01]  /*5aa0*/  BSSY B1, `(.L_x_152) ;  /* 0x000000c000017945 */ /* 0x000fe20003800000 */
[----:B------:R-:W-:Y:S01]  /*5ab0*/  IADD3 R153, P0, R153, 0x80, RZ ;  /* 0x0000008099997810 */ /* 0x000fe20007f1e0ff */
[----:B-1----:R-:W-:Y:S01]  /*5ac0*/  FMUL R91, R8, R155 ;  /* 0x0000009b085b7220 */ /* 0x002fe20000400000 */
[----:B------:R-:W-:-:S03]  /*5ad0*/  @P2 IMAD.MOV.U32 R8, RZ, RZ, R168 ;  /* 0x000000ffff082224 */ /* 0x000fc600078e00a8 */
[----:B------:R-:W-:-:S05]  /*5ae0*/  FFMA R91, R150, R154, R91 ;  /* 0x0000009a965b7223 */ /* 0x000fca000000005b */
[----:B------:R-:W-:-:S04]  /*5af0*/  F2FP.BF16.F32.PACK_AB R91, RZ, R91 ;  /* 0x0000005bff5b723e */ /* 0x000fc800000010ff */
[----:B------:R-:W-:Y:S01]  /*5b00*/  PRMT R90, R91, 0x7610, R90 ;  /* 0x000076105b5a7816 */ /* 0x000fe2000000005a */
[----:B------:R-:W-:Y:S02]  /*5b10*/  IMAD.X R91, RZ, RZ, R9, P0 ;  /* 0x000000ffff5b7224 */ /* 0x000fe400000e0609 */
[----:B------:R-:W-:-:S05]  /*5b20*/  @P2 IMAD.MOV.U32 R9, RZ, RZ, R169 ;  /* 0x000000ffff092224 */ /* 0x000fca00078e00a9 */
[----:B------:R1:W-:Y:S01]  /*5b30*/  @P2 STG.E.U16 desc[UR36][R8.64+0xf0], R90 ;  /* 0x0000f05a08002986 */ /* 0x0003e2000c101524 */
[----:B------:R-:W-:Y:S05]  /*5b40*/  @!P1 BRA `(.L_x_153) ;  /* 0x0000000000049947 */ /* 0x000fea0003800000 */
[----:B------:R0:W5:Y:S02]  /*5b50*/  LDG.E.LTC128B.U16 R172, desc[UR36][R88.64+0xf2] ;  /* 0x0000f22458ac7981 */ /* 0x000164000c1e1520 */
.L_x_153:
[----:B------:R-:W-:Y:S05]  /*5b60*/  BSYNC B1 ;  /* 0x0000000000017941 */ /* 0x000fea0003800000 */
.L_x_152:
[----:B-1---5:R-:W-:Y:S01]  /*5b70*/  IMAD.U32 R8, R172, 0x10000, RZ ;  /* 0x00010000ac087824 */ /* 0x022fe200078e00ff */
[----:B------:R-:W-:Y:S01]  /*5b80*/  ISETP.GT.AND P0, PT, R3, 0x80, PT ;  /* 0x000000800300780c */ /* 0x000fe20003f04270 */
[-C--:B------:R-:W-:Y:S02]  /*5b90*/  IMAD R90, R91, R14.reuse, RZ ;  /* 0x0000000e5b5a7224 */ /* 0x080fe400078e02ff */
[----:B0-2---:R-:W-:Y:S01]  /*5ba0*/  FMUL R88, R8, R155 ;  /* 0x0000009b08587220 */ /* 0x005fe20000400000 */
[----:B------:R-:W-:Y:S01]  /*5bb0*/  IMAD.WIDE.U32 R8, R153, R14, R156 ;  /* 0x0000000e99087225 */ /* 0x000fe200078e009c */
[----:B------:R-:W-:-:S03]  /*5bc0*/  ISETP.GT.AND P3, PT, R0, RZ, P0 ;  /* 0x000000ff0000720c */ /* 0x000fc60000764270 */
[----:B------:R-:W-:Y:S01]  /*5bd0*/  FFMA R151, R151, R154, R88 ;  /* 0x0000009a97977223 */ /* 0x000fe20000000058 */
[----:B------:R-:W-:Y:S01]  /*5be0*/  IMAD R97, R153, R15, R90 ;  /* 0x0000000f99617224 */ /* 0x000fe200078e025a */
[----:B------:R-:W-:-:S03]  /*5bf0*/  LEA R88, P2, R8, R10, 0x1 ;  /* 0x0000000a08587211 */ /* 0x000fc600078408ff */
[----:B------:R-:W-:Y:S02]  /*5c00*/  F2FP.BF16.F32.PACK_AB R151, RZ, R151 ;  /* 0x00000097ff97723e */ /* 0x000fe400000010ff */
[----:B------:R-:W-:-:S03]  /*5c10*/  IADD3 R9, R9, R97, RZ ;  /* 0x0000006109097210 */ /* 0x000fc60007ffe0ff */
[----:B------:R0:W-:Y:S01]  /*5c20*/  @P1 STG.E.U16 desc[UR36][R168.64+0xf2], R151 ;  /* 0x0000f297a8001986 */ /* 0x0001e2000c101524 */
[----:B------:R-:W-:-:S05]  /*5c30*/  LEA.HI.X R89, R8, R11, R9, 0x1, P2 ;  /* 0x0000000b08597211 */ /* 0x000fca00010f0c09 */
[----:B------:R-:W2:Y:S01]  /*5c40*/  @P3 LDG.E.LTC128B.U16 R172, desc[UR36][R88.64] ;  /* 0x0000002458ac3981 */ /* 0x000ea2000c1e1520 */
[----:B------:R-:W-:Y:S01]  /*5c50*/  IMAD.WIDE.U32 R8, R153, R14, R6 ;  /* 0x0000000e99087225 */ /* 0x000fe200078e0006 */
[----:B------:R-:W-:Y:S01]  /*5c60*/  SHF.L.U64.HI R95, R4, 0x8, R5 ;  /* 0x00000008045f7819 */ /* 0x000fe20000010205 */
[----:B------:R-:W-:Y:S01]  /*5c70*/  BSSY B1, `(.L_x_154) ;  /* 0x0000011000017945 */ /* 0x000fe20003800000 */
[----:B------:R-:W-:Y:S01]  /*5c80*/  ISETP.GT.AND P2, PT, R0, 0x1, P0 ;  /* 0x000000010000780c */ /* 0x000fe20000744270 */
[----:B------:R-:W-:Y:S02]  /*5c90*/  IMAD.IADD R9, R97, 0x1, R9 ;  /* 0x0000000161097824 */ /* 0x000fe400078e0209 */
[----:B------:R-:W-:Y:S02]  /*5ca0*/  IMAD.SHL.U32 R93, R4, 0x100, RZ ;  /* 0x00000100045d7824 */ /* 0x000fe400078e00ff */
[----:B--2---:R-:W-:-:S04]  /*5cb0*/  IMAD.U32 R90, R172, 0x10000, RZ ;  /* 0x00010000ac5a7824 */ /* 0x004fc800078e00ff */
[----:B------:R-:W-:Y:S01]  /*5cc0*/  FMUL R15, R90, R155 ;  /* 0x0000009b5a0f7220 */ /* 0x000fe20000400000 */
[----:B------:R-:W-:Y:S01]  /*5cd0*/  IMAD.WIDE.U32 R90, R23, R12, R8 ;  /* 0x0000000c175a7225 */ /* 0x000fe200078e0008 */
[----:B------:R-:W-:-:S03]  /*5ce0*/  IADD3 R8, P1, R93, R158, RZ ;  /* 0x0000009e5d087210 */ /* 0x000fc60007f3e0ff */
[----:B------:R-:W-:Y:S01]  /*5cf0*/  FFMA R15, R24, R154, R15 ;  /* 0x0000009a180f7223 */ /* 0x000fe2000000000f */
[----:B------:R-:W-:Y:S01]  /*5d00*/  IMAD.IADD R5, R13, 0x1, R91 ;  /* 0x000000010d057824 */ /* 0x000fe200078e025b */
[C---:B------:R-:W-:Y:S01]  /*5d10*/  LEA R4, P4, R90.reuse, R10, 0x1 ;  /* 0x0000000a5a047211 */ /* 0x040fe200078808ff */
[----:B------:R-:W-:Y:S02]  /*5d20*/  IMAD.X R9, R95, 0x1, R159, P1 ;  /* 0x000000015f097824 */ /* 0x000fe400008e069f */
[----:B------:R-:W-:Y:S02]  /*5d30*/  F2FP.BF16.F32.PACK_AB R15, RZ, R15 ;  /* 0x0000000fff0f723e */ /* 0x000fe400000010ff */
[----:B------:R-:W-:-:S03]  /*5d40*/  LEA.HI.X R5, R90, R11, R5, 0x1, P4 ;  /* 0x0000000b5a057211 */ /* 0x000fc600020f0c05 */
[----:B------:R0:W-:Y:S01]  /*5d50*/  @P3 STG.E.U16 desc[UR36][R8.64], R15 ;  /* 0x0000000f08003986 */ /* 0x0001e2000c101524 */
[----:B------:R-:W-:Y:S05]  /*5d60*/  @!P2 BRA `(.L_x_155) ;  /* 0x000000000004a947 */ /* 0x000fea0003800000 */
[----:B------:R1:W5:Y:S02]  /*5d70*/  LDG.E.LTC128B.U16 R172, desc[UR36][R4.64+0x2] ;  /* 0x0000022404ac7981 */ /* 0x000364000c1e1520 */
.L_x_155:
[----:B------:R-:W-:Y:S05]  /*5d80*/  BSYNC B1 ;  /* 0x0000000000017941 */ /* 0x000fea0003800000 */
.L_x_154:
[----:B-----5:R-:W-:Y:S01]  /*5d90*/  IMAD.U32 R24, R172, 0x10000, RZ ;  /* 0x00010000ac187824 */ /* 0x020fe200078e00ff */
[----:B------:R-:W-:Y:S01]  /*5da0*/  ISETP.GT.AND P1, PT, R3, 0x88, PT ;  /* 0x000000880300780c */ /* 0x000fe20003f24270 */
[----:B0-----:R-:W-:Y:S01]  /*5db0*/  IMAD.WIDE.U32 R14, R153, R14, R162 ;  /* 0x0000000e990e7225 */ /* 0x001fe200078e00a2 */
[----:B------:R-:W-:Y:S03]  /*5dc0*/  BSSY B1, `(.L_x_156) ;  /* 0x000000e000017945 */ /* 0x000fe60003800000 */
[----:B------:R-:W-:Y:S01]  /*5dd0*/  FMUL R24, R24, R155 ;  /* 0x0000009b18187220 */ /* 0x000fe20000400000 */
[----:B------:R-:W-:Y:S01]  /*5de0*/  ISETP.GT.AND P3, PT, R0, RZ, P1 ;  /* 0x000000ff0000720c */ /* 0x000fe20000f64270 */
[----:B------:R-:W-:Y:S01]  /*5df0*/  IMAD.IADD R97, R97, 0x1, R15 ;  /* 0x0000000161617824 */ /* 0x000fe200078e020f */
[----:B------:R-:W-:Y:S01]  /*5e00*/  IADD3 R21, P5, R20, R14, RZ ;  /* 0x0000000e14157210 */ /* 0x000fe20007fbe0ff */
[----:B------:R-:W-:Y:S01]  /*5e10*/  FFMA R24, R25, R154, R24 ;  /* 0x0000009a19187223 */ /* 0x000fe20000000018 */
[----:B------:R-:W-:-:S03]  /*5e20*/  IADD3 R20, P4, R6, R14, RZ ;  /* 0x0000000e06147210 */ /* 0x000fc60007f9e0ff */
[----:B------:R-:W-:Y:S01]  /*5e30*/  IMAD.X R156, R97, 0x1, R157, P5 ;  /* 0x00000001619c7824 */ /* 0x000fe200028e069d */
[----:B------:R-:W-:Y:S02]  /*5e40*/  F2FP.BF16.F32.PACK_AB R24, RZ, R24 ;  /* 0x00000018ff18723e */ /* 0x000fe400000010ff */
[----:B------:R-:W-:-:S03]  /*5e50*/  LEA R14, P5, R21, R10, 0x1 ;  /* 0x0000000a150e7211 */ /* 0x000fc600078a08ff */
[----:B------:R0:W-:Y:S01]  /*5e60*/  @P2 STG.E.U16 desc[UR36][R8.64+0x2], R24 ;  /* 0x0000021808002986 */ /* 0x0001e2000c101524 */
[----:B------:R-:W-:Y:S01]  /*5e70*/  LEA.HI.X R15, R21, R11, R156, 0x1, P5 ;  /* 0x0000000b150f7211 */ /* 0x000fe200028f0c9c */
[----:B------:R-:W-:Y:S08]  /*5e80*/  @!P3 BRA `(.L_x_157) ;  /* 0x000000000004b947 */ /* 0x000ff00003800000 */
[----:B------:R2:W5:Y:S02]  /*5e90*/  LDG.E.LTC128B.U16 R172, desc[UR36][R14.64] ;  /* 0x000000240eac7981 */ /* 0x000564000c1e1520 */
.L_x_157:
[----:B------:R-:W-:Y:S05]  /*5ea0*/  BSYNC B1 ;  /* 0x0000000000017941 */ /* 0x000fea0003800000 */
.L_x_156:
[----:B-----5:R-:W-:Y:S01]  /*5eb0*/  SHF.L.U32 R6, R172, 0x10, RZ ;  /* 0x00000010ac067819 */ /* 0x020fe200000006ff */
[----:B------:R-:W-:Y:S01]  /*5ec0*/  IMAD.X R21, R7, 0x1, R97, P4 ;  /* 0x0000000107157824 */ /* 0x000fe200020e0661 */
[----:B------:R-:W-:Y:S01]  /*5ed0*/  ISETP.GT.AND P2, PT, R0, 0x1, P1 ;  /* 0x000000010000780c */ /* 0x000fe20000f44270 */
[----:B------:R-:W-:Y:S02]  /*5ee0*/  BSSY B1, `(.L_x_158) ;  /* 0x000000d000017945 */ /* 0x000fe40003800000 */
[----:B------:R-:W-:Y:S01]  /*5ef0*/  FMUL R3, R6, R155 ;  /* 0x0000009b06037220 */ /* 0x000fe20000400000 */
[----:B------:R-:W-:Y:S01]  /*5f00*/  IADD3 R6, P4, R8, R165, RZ ;  /* 0x000000a508067210 */ /* 0x000fe20007f9e0ff */
[----:B--2---:R-:W-:-:S04]  /*5f10*/  IMAD.WIDE.U32 R14, R23, R12, R20 ;  /* 0x0000000c170e7225 */ /* 0x004fc800078e0014 */
[----:B------:R-:W-:Y:S01]  /*5f20*/  FFMA R3, R26, R154, R3 ;  /* 0x0000009a1a037223 */ /* 0x000fe20000000003 */
[----:B------:R-:W-:Y:S01]  /*5f30*/  IMAD.X R7, R9, 0x1, R167, P4 ;  /* 0x0000000109077824 */ /* 0x000fe200020e06a7 */
[----:B------:R-:W-:Y:S01]  /*5f40*/  LEA R10, P5, R14, R10, 0x1 ;  /* 0x0000000a0e0a7211 */ /* 0x000fe200078a08ff */
[----:B------:R-:W-:Y:S02]  /*5f50*/  IMAD.IADD R13, R13, 0x1, R15 ;  /* 0x000000010d0d7824 */ /* 0x000fe400078e020f */
[----:B------:R-:W-:-:S03]  /*5f60*/  F2FP.BF16.F32.PACK_AB R3, RZ, R3 ;  /* 0x00000003ff03723e */ /* 0x000fc600000010ff */
[----:B------:R-:W-:Y:S02]  /*5f70*/  LEA.HI.X R11, R14, R11, R13, 0x1, P5 ;  /* 0x0000000b0e0b7211 */ /* 0x000fe400028f0c0d */
[----:B------:R2:W-:Y:S01]  /*5f80*/  @P3 STG.E.U16 desc[UR36][R6.64], R3 ;  /* 0x0000000306003986 */ /* 0x0005e2000c101524 */
[----:B------:R-:W-:Y:S05]  /*5f90*/  @!P2 BRA `(.L_x_159) ;  /* 0x000000000004a947 */ /* 0x000fea0003800000 */
[----:B------:R0:W5:Y:S02]  /*5fa0*/  LDG.E.LTC128B.U16 R172, desc[UR36][R10.64+0x2] ;  /* 0x000002240aac7981 */ /* 0x000164000c1e1520 */
.L_x_159:
[----:B------:R-:W-:Y:S05]  /*5fb0*/  BSYNC B1 ;  /* 0x0000000000017941 */ /* 0x000fea0003800000 */
.L_x_158:
[----:B-----5:R-:W-:Y:S01]  /*5fc0*/  IMAD.U32 R12, R172, 0x10000, RZ ;  /* 0x00010000ac0c7824 */ /* 0x020fe200078e00ff */
[----:B------:R-:W-:Y:S01]  /*5fd0*/  ISETP.GT.AND P3, PT, R0, 0x8, P0 ;  /* 0x000000080000780c */ /* 0x000fe20000764270 */
[----:B------:R-:W-:Y:S02]  /*5fe0*/  BSSY B1, `(.L_x_160) ;  /* 0x0000007000017945 */ /* 0x000fe40003800000 */
[----:B------:R-:W-:-:S04]  /*5ff0*/  FMUL R12, R12, R155 ;  /* 0x0000009b0c0c7220 */ /* 0x000fc80000400000 */
[----:B------:R-:W-:-:S05]  /*6000*/  FFMA R12, R27, R154, R12 ;  /* 0x0000009a1b0c7223 */ /* 0x000fca000000000c */
[----:B------:R-:W-:-:S05]  /*6010*/  F2FP.BF16.F32.PACK_AB R12, RZ, R12 ;  /* 0x0000000cff0c723e */ /* 0x000fca00000010ff */
[----:B------:R0:W-:Y:S01]  /*6020*/  @P2 STG.E.U16 desc[UR36][R6.64+0x2], R12 ;  /* 0x0000020c06002986 */ /* 0x0001e2000c101524 */
[----:B------:R-:W-:Y:S05]  /*6030*/  @!P3 BRA `(.L_x_161) ;  /* 0x000000000004b947 */ /* 0x000fea0003800000 */
[----:B------:R0:W5:Y:S02]  /*6040*/  LDG.E.LTC128B.U16 R172, desc[UR36][R4.64+0x10] ;  /* 0x0000102404ac7981 */ /* 0x000164000c1e1520 */
.L_x_161:
[----:B------:R-:W-:Y:S05]  /*6050*/  BSYNC B1 ;  /* 0x0000000000017941 */ /* 0x000fea0003800000 */
.L_x_160:
[----:B0-2--5:R-:W-:Y:S01]  /*6060*/  IMAD.U32 R6, R172, 0x10000, RZ ;  /* 0x00010000ac067824 */ /* 0x025fe200078e00ff */
[----:B------:R-:W-:Y:S01]  /*6070*/  ISETP.GT.AND P2, PT, R0, 0x9, P0 ;  /* 0x000000090000780c */ /* 0x000fe20000744270 */
[----:B------:R-:W-:Y:S01]  /*6080*/  IMAD.MOV.U32 R7, RZ, RZ, R9 ;  /* 0x000000ffff077224 */ /* 0x000fe200078e0009 */
[----:B------:R-:W-:Y:S01]  /*6090*/  BSSY B1, `(.L_x_162) ;  /* 0x0000008000017945 */ /* 0x000fe20003800000 */
[----:B------:R-:W-:Y:S01]  /*60a0*/  FMUL R3, R6, R155 ;  /* 0x0000009b06037220 */ /* 0x000fe20000400000 */
[----:B------:R-:W-:-:S03]  /*60b0*/  IMAD.MOV.U32 R6, RZ, RZ, R8 ;  /* 0x000000ffff067224 */ /* 0x000fc600078e0008 */
[----:B------:R-:W-:-:S05]  /*60c0*/  FFMA R3, R28, R154, R3 ;  /* 0x0000009a1c037223 */ /* 0x000fca0000000003 */
[----:B------:R-:W-:-:S05]  /*60d0*/  F2FP.BF16.F32.PACK_AB R3, RZ, R3 ;  /* 0x00000003ff03723e */ /* 0x000fca00000010ff */
[----:B------:R0:W-:Y:S01]  /*60e0*/  @P3 STG.E.U16 desc[UR36][R6.64+0x10], R3 ;  /* 0x0000100306003986 */ /* 0x0001e2000c101524 */
[----:B------:R-:W-:Y:S05]  /*60f0*/  @!P2 BRA `(.L_x_163) ;  /* 0x000000000004a947 */ /* 0x000fea0003800000 */
[----:B------:R2:W5:Y:S02]  /*6100*/  LDG.E.LTC128B.U16 R172, desc[UR36][R4.64+0x12] ;  /* 0x0000122404ac7981 */ /* 0x000564000c1e1520 */
.L_x_163:
[----:B------:R-:W-:Y:S05]  /*6110*/  BSYNC B1 ;  /* 0x0000000000017941 */ /* 0x000fea0003800000 */
.L_x_162:
        /* <DEDUP_REMOVED lines=9> */
.L_x_165:
[----:B------:R-:W-:Y:S05]  /*61b0*/  BSYNC B1 ;  /* 0x0000000000017941 */ /* 0x000fea0003800000 */
.L_x_164:
[----:B0----5:R-:W-:Y:S01]  /*61c0*/  SHF.L.U32 R12, R172, 0x10, RZ ;  /* 0x00000010ac0c7819 */ /* 0x021fe200000006ff */
[----:B------:R-:W-:Y:S01]  /*61d0*/  BSSY B1, `(.L_x_166) ;  /* 0x000000a000017945 */ /* 0x000fe20003800000 */
[----:B------:R-:W-:Y:S02]  /*61e0*/  IADD3 R8, P3, R165, R8, RZ ;  /* 0x00000008a5087210 */ /* 0x000fe40007f7e0ff */
[----:B------:R-:W-:Y:S01]  /*61f0*/  ISETP.GT.AND P2, PT, R0, 0x9, P1 ;  /* 0x000000090000780c */ /* 0x000fe20000f44270 */
[----:B------:R-:W-:Y:S02]  /*6200*/  FMUL R3, R12, R155 ;  /* 0x0000009b0c037220 */ /* 0x000fe40000400000 */
[----:B------:R-:W-:Y:S02]  /*6210*/  IMAD.X R9, R167, 0x1, R9, P3 ;  /* 0x00000001a7097824 */ /* 0x000fe400018e0609 */
[----:B------:R-:W-:-:S05]  /*6220*/  FFMA R3, R30, R154, R3 ;  /* 0x0000009a1e037223 */ /* 0x000fca0000000003 */
[----:B------:R-:W-:-:S05]  /*6230*/  F2FP.BF16.F32.PACK_AB R3, RZ, R3 ;  /* 0x00000003ff03723e */ /* 0x000fca00000010ff */
[----:B------:R0:W-:Y:S01]  /*6240*/  @P4 STG.E.U16 desc[UR36][R8.64+0x10], R3 ;  /* 0x0000100308004986 */ /* 0x0001e2000c101524 */
[----:B------:R-:W-:Y:S05]  /*6250*/  @!P2 BRA `(.L_x_167) ;  /* 0x000000000004a947 */ /* 0x000fea0003800000 */
[----:B------:R0:W5:Y:S02]  /*6260*/  LDG.E.LTC128B.U16 R172, desc[UR36][R10.64+0x12] ;  /* 0x000012240aac7981 */ /* 0x000164000c1e1520 */
.L_x_167:
[----:B------:R-:W-:Y:S05]  /*6270*/  BSYNC B1 ;  /* 0x0000000000017941 */ /* 0x000fea0003800000 */
.L_x_166:
[----:B0----5:R-:W-:Y:S01]  /*6280*/  IMAD.U32 R8, R172, 0x10000, RZ ;  /* 0x00010000ac087824 */ /* 0x021fe200078e00ff */
[----:B------:R-:W-:Y:S01]  /*6290*/  ISETP.GT.AND P3, PT, R0, 0x10, P0 ;  /* 0x000000100000780c */ /* 0x000fe20000764270 */
[----:B------:R-:W-:Y:S02]  /*62a0*/  BSSY B1, `(.L_x_168) ;  /* 0x0000009000017945 */ /* 0x000fe40003800000 */
[----:B------:R-:W-:-:S04]  /*62b0*/  FMUL R8, R8, R155 ;  /* 0x0000009b08087220 */ /* 0x000fc80000400000 */
[----:B------:R-:W-:Y:S01]  /*62c0*/  FFMA R31, R31, R154, R8 ;  /* 0x0000009a1f1f7223 */ /* 0x000fe20000000008 */
[----:B------:R-:W-:-:S04]  /*62d0*/  IADD3 R8, P4, P5, R165, R158, R93 ;  /* 0x0000009ea5087210 */ /* 0x000fc80007d9e05d */
[----:B------:R-:W-:Y:S02]  /*62e0*/  F2FP.BF16.F32.PACK_AB R31, RZ, R31 ;  /* 0x0000001fff1f723e */ /* 0x000fe400000010ff */
[----:B------:R-:W-:-:S05]  /*62f0*/  IADD3.X R9, R167, R159, R95, P4, P5 ;  /* 0x0000009fa7097210 */ /* 0x000fca00027ea45f */
[----:B------:R0:W-:Y:S01]  /*6300*/  @P2 STG.E.U16 desc[UR36][R8.64+0x12], R31 ;  /* 0x0000121f08002986 */ /* 0x0001e2000c101524 */
[----:B------:R-:W-:Y:S05]  /*6310*/  @!P3 BRA `(.L_x_169) ;  /* 0x000000000004b947 */ /* 0x000fea0003800000 */
[----:B------:R0:W5:Y:S02]  /*6320*/  LDG.E.LTC128B.U16 R172, desc[UR36][R4.64+0x20] ;  /* 0x0000202404ac7981 */ /* 0x000164000c1e1520 */
.L_x_169:
[----:B------:R-:W-:Y:S05]  /*6330*/  BSYNC B1 ;  /* 0x0000000000017941 */ /* 0x000fea0003800000 */
.L_x_168:
        /* <DEDUP_REMOVED lines=9> */
.L_x_171:
[----:B------:R-:W-:Y:S05]  /*63d0*/  BSYNC B1 ;  /* 0x0000000000017941 */ /* 0x000fea0003800000 */
.L_x_170:
        /* <DEDUP_REMOVED lines=9> */
.L_x_173:
[----:B------:R-:W-:Y:S05]  /*6470*/  BSYNC B1 ;  /* 0x0000000000017941 */ /* 0x000fea0003800000 */
.L_x_172:
[----:B0----5:R-:W-:Y:S01]  /*6480*/  IMAD.U32 R12, R172, 0x10000, RZ ;  /* 0x00010000ac0c7824 */ /* 0x021fe200078e00ff */
        /* <DEDUP_REMOVED lines=8> */
.L_x_175:
[----:B------:R-:W-:Y:S05]  /*6510*/  BSYNC B1 ;  /* 0x0000000000017941 */ /* 0x000fea0003800000 */
.L_x_174:
        /* <DEDUP_REMOVED lines=9> */
.L_x_177:
[----:B------:R-:W-:Y:S05]  /*65b0*/  BSYNC B1 ;  /* 0x0000000000017941 */ /* 0x000fea0003800000 */
.L_x_176:
        /* <DEDUP_REMOVED lines=9> */
.L_x_179:
[----:B------:R-:W-:Y:S05]  /*6650*/  BSYNC B1 ;  /* 0x0000000000017941 */ /* 0x000fea0003800000 */
.L_x_178:
        /* <DEDUP_REMOVED lines=9> */
.L_x_181:
[----:B------:R-:W-:Y:S05]  /*66f0*/  BSYNC B1 ;  /* 0x0000000000017941 */ /* 0x000fea0003800000 */
.L_x_180:
[----:B0----5:R-:W-:Y:S01]  /*6700*/  SHF.L.U32 R12, R172, 0x10, RZ ;  /* 0x00000010ac0c7819 */ /* 0x021fe200000006ff */
[----:B------:R-:W-:Y:S01]  /*6710*/  BSSY B1, `(.L_x_182) ;  /* 0x0000008000017945 */ /* 0x000fe20003800000 */
[----:B------:R-:W-:-:S03]  /*6720*/  ISETP.GT.AND P2, PT, R0, 0x19, P1 ;  /* 0x000000190000780c */ /* 0x000fc60000f44270 */
[----:B------:R-:W-:-:S04]  /*6730*/  FMUL R3, R12, R155 ;  /* 0x0000009b0c037220 */ /* 0x000fc80000400000 */
[----:B------:R-:W-:-:S05]  /*6740*/  FFMA R3, R38, R154, R3 ;  /* 0x0000009a26037223 */ /* 0x000fca0000000003 */
[----:B------:R-:W-:-:S05]  /*6750*/  F2FP.BF16.F32.PACK_AB R3, RZ, R3 ;  /* 0x00000003ff03723e */ /* 0x000fca00000010ff */
[----:B------:R0:W-:Y:S01]  /*6760*/  @P3 STG.E.U16 desc[UR36][R8.64+0x30], R3 ;  /* 0x0000300308003986 */ /* 0x0001e2000c101524 */
[----:B------:R-:W-:Y:S05]  /*6770*/  @!P2 BRA `(.L_x_183) ;  /* 0x000000000004a947 */ /* 0x000fea0003800000 */
[----:B------:R0:W5:Y:S02]  /*6780*/  LDG.E.LTC128B.U16 R172, desc[UR36][R10.64+0x32] ;  /* 0x000032240aac7981 */ /* 0x000164000c1e1520 */
.L_x_183:
[----:B------:R-:W-:Y:S05]  /*6790*/  BSYNC B1 ;  /* 0x0000000000017941 */ /* 0x000fea0003800000 */
.L_x_182:
        /* <DEDUP_REMOVED lines=9> */
.L_x_185:
[----:B------:R-:W-:Y:S05]  /*6830*/  BSYNC B1 ;  /* 0x0000000000017941 */ /* 0x000fea0003800000 */
.L_x_184:
        /* <DEDUP_REMOVED lines=9> */
.L_x_187:
[----:B------:R-:W-:Y:S05]  /*68d0*/  BSYNC B1 ;  /* 0x0000000000017941 */ /* 0x000fea0003800000 */
.L_x_186:
        /* <DEDUP_REMOVED lines=9> */
.L_x_189:
[----:B------:R-:W-:Y:S05]  /*6970*/  BSYNC B1 ;  /* 0x0000000000017941 */ /* 0x000fea0003800000 */
.L_x_188:
        /* <DEDUP_REMOVED lines=9> */
.L_x_191:
[----:B------:R-:W-:Y:S05]  /*6a10*/  BSYNC B1 ;  /* 0x0000000000017941 */ /* 0x000fea0003800000 */
.L_x_190:
        /* <DEDUP_REMOVED lines=9> */
.L_x_193:
[----:B------:R-:W-:Y:S05]  /*6ab0*/  BSYNC B1 ;  /* 0x0000000000017941 */ /* 0x000fea0003800000 */
.L_x_192:
        /* <DEDUP_REMOVED lines=9> */
.L_x_195:
[----:B------:R-:W-:Y:S05]  /*6b50*/  BSYNC B1 ;  /* 0x0000000000017941 */ /* 0x000fea0003800000 */
.L_x_194:
        /* <DEDUP_REMOVED lines=9> */
.L_x_197:
[----:B------:R-:W-:Y:S05]  /*6bf0*/  BSYNC B1 ;  /* 0x0000000000017941 */ /* 0x000fea0003800000 */
.L_x_196:
        /* <DEDUP_REMOVED lines=9> */
.L_x_199:
[----:B------:R-:W-:Y:S05]  /*6c90*/  BSYNC B1 ;  /* 0x0000000000017941 */ /* 0x000fea0003800000 */
.L_x_198:
[----:B-----5:R-:W-:Y:S01]  /*6ca0*/  SHF.L.U32 R12, R172, 0x10, RZ ;  /* 0x00000010ac0c7819 */ /* 0x020fe200000006ff */
        /* <DEDUP_REMOVED lines=8> */
.L_x_201:
[----:B------:R-:W-:Y:S05]  /*6d30*/  BSYNC B1 ;  /* 0x0000000000017941 */ /* 0x000fea0003800000 */
.L_x_200:
        /* <DEDUP_REMOVED lines=9> */
.L_x_203:
[----:B------:R-:W-:Y:S05]  /*6dd0*/  BSYNC B1 ;  /* 0x0000000000017941 */ /* 0x000fea0003800000 */
.L_x_202:
        /* <DEDUP_REMOVED lines=9> */
.L_x_205:
[----:B------:R-:W-:Y:S05]  /*6e70*/  BSYNC B1 ;  /* 0x0000000000017941 */ /* 0x000fea0003800000 */
.L_x_204:
        /* <DEDUP_REMOVED lines=9> */
.L_x_207:
[----:B------:R-:W-:Y:S05]  /*6f10*/  BSYNC B1 ;  /* 0x0000000000017941 */ /* 0x000fea0003800000 */
.L_x_206:
        /* <DEDUP_REMOVED lines=9> */
.L_x_209:
[----:B------:R-:W-:Y:S05]  /*6fb0*/  BSYNC B1 ;  /* 0x0000000000017941 */ /* 0x000fea0003800000 */
.L_x_208:
        /* <DEDUP_REMOVED lines=9> */
.L_x_211:
[----:B------:R-:W-:Y:S05]  /*7050*/  BSYNC B1 ;  /* 0x0000000000017941 */ /* 0x000fea0003800000 */
.L_x_210:
        /* <DEDUP_REMOVED lines=9> */
.L_x_213:
[----:B------:R-:W-:Y:S05]  /*70f0*/  BSYNC B1 ;  /* 0x0000000000017941 */ /* 0x000fea0003800000 */
.L_x_212:
        /* <DEDUP_REMOVED lines=9> */
.L_x_215:
[----:B------:R-:W-:Y:S05]  /*7190*/  BSYNC B1 ;  /* 0x0000000000017941 */ /* 0x000fea0003800000 */
.L_x_214:
        /* <DEDUP_REMOVED lines=9> */
.L_x_217:
[----:B------:R-:W-:Y:S05]  /*7230*/  BSYNC B1 ;  /* 0x0000000000017941 */ /* 0x000fea0003800000 */
.L_x_216:
        /* <DEDUP_REMOVED lines=9> */
.L_x_219:
[----:B------:R-:W-:Y:S05]  /*72d0*/  BSYNC B1 ;  /* 0x0000000000017941 */ /* 0x000fea0003800000 */
.L_x_218:
        /* <DEDUP_REMOVED lines=9> */
.L_x_221:
[----:B------:R-:W-:Y:S05]  /*7370*/  BSYNC B1 ;  /* 0x0000000000017941 */ /* 0x000fea0003800000 */
.L_x_220:
        /* <DEDUP_REMOVED lines=9> */
.L_x_223:
[----:B------:R-:W-:Y:S05]  /*7410*/  BSYNC B1 ;  /* 0x0000000000017941 */ /* 0x000fea0003800000 */
.L_x_222:
        /* <DEDUP_REMOVED lines=9> */
.L_x_225:
[----:B------:R-:W-:Y:S05]  /*74b0*/  BSYNC B1 ;  /* 0x0000000000017941 */ /* 0x000fea0003800000 */
.L_x_224:
        /* <DEDUP_REMOVED lines=9> */
.L_x_227:
[----:B------:R-:W-:Y:S05]  /*7550*/  BSYNC B1 ;  /* 0x0000000000017941 */ /* 0x000fea0003800000 */
.L_x_226:
        /* <DEDUP_REMOVED lines=9> */
.L_x_229:
[----:B------:R-:W-:Y:S05]  /*75f0*/  BSYNC B1 ;  /* 0x0000000000017941 */ /* 0x000fea0003800000 */
.L_x_228:
        /* <DEDUP_REMOVED lines=9> */
.L_x_231:
[----:B------:R-:W-:Y:S05]  /*7690*/  BSYNC B1 ;  /* 0x0000000000017941 */ /* 0x000fea0003800000 */
.L_x_230:
        /* <DEDUP_REMOVED lines=9> */
.L_x_233:
[----:B------:R-:W-:Y:S05]  /*7730*/  BSYNC B1 ;  /* 0x0000000000017941 */ /* 0x000fea0003800000 */
.L_x_232:
        /* <DEDUP_REMOVED lines=9> */
.L_x_235:
[----:B------:R-:W-:Y:S05]  /*77d0*/  BSYNC B1 ;  /* 0x0000000000017941 */ /* 0x000fea0003800000 */
.L_x_234:
        /* <DEDUP_REMOVED lines=9> */
.L_x_237:
[----:B------:R-:W-:Y:S05]  /*7870*/  BSYNC B1 ;  /* 0x0000000000017941 */ /* 0x000fea0003800000 */
.L_x_236:
        /* <DEDUP_REMOVED lines=9> */
.L_x_239:
[----:B------:R-:W-:Y:S05]  /*7910*/  BSYNC B1 ;  /* 0x0000000000017941 */ /* 0x000fea0003800000 */
.L_x_238:
        /* <DEDUP_REMOVED lines=9> */
.L_x_241:
[----:B------:R-:W-:Y:S05]  /*79b0*/  BSYNC B1 ;  /* 0x0000000000017941 */ /* 0x000fea0003800000 */
.L_x_240:
        /* <DEDUP_REMOVED lines=9> */
.L_x_243:
[----:B------:R-:W-:Y:S05]  /*7a50*/  BSYNC B1 ;  /* 0x0000000000017941 */ /* 0x000fea0003800000 */
.L_x_242:
        /* <DEDUP_REMOVED lines=9> */
.L_x_245:
[----:B------:R-:W-:Y:S05]  /*7af0*/  BSYNC B1 ;  /* 0x0000000000017941 */ /* 0x000fea0003800000 */
.L_x_244:
        /* <DEDUP_REMOVED lines=9> */
.L_x_247:
[----:B------:R-:W-:Y:S05]  /*7b90*/  BSYNC B1 ;  /* 0x0000000000017941 */ /* 0x000fea0003800000 */
.L_x_246:
        /* <DEDUP_REMOVED lines=9> */
.L_x_249:
[----:B------:R-:W-:Y:S05]  /*7c30*/  BSYNC B1 ;  /* 0x0000000000017941 */ /* 0x000fea0003800000 */
.L_x_248:
        /* <DEDUP_REMOVED lines=9> */
.L_x_251:
[----:B------:R-:W-:Y:S05]  /*7cd0*/  BSYNC B1 ;  /* 0x0000000000017941 */ /* 0x000fea0003800000 */
.L_x_250:
        /* <DEDUP_REMOVED lines=9> */
.L_x_253:
[----:B------:R-:W-:Y:S05]  /*7d70*/  BSYNC B1 ;  /* 0x0000000000017941 */ /* 0x000fea0003800000 */
.L_x_252:
        /* <DEDUP_REMOVED lines=9> */
.L_x_255:
[----:B------:R-:W-:Y:S05]  /*7e10*/  BSYNC B1 ;  /* 0x0000000000017941 */ /* 0x000fea0003800000 */
.L_x_254:
        /* <DEDUP_REMOVED lines=9> */
.L_x_257:
[----:B------:R-:W-:Y:S05]  /*7eb0*/  BSYNC B1 ;  /* 0x0000000000017941 */ /* 0x000fea0003800000 */
.L_x_256:
        /* <DEDUP_REMOVED lines=9> */
.L_x_259:
[----:B------:R-:W-:Y:S05]  /*7f50*/  BSYNC B1 ;  /* 0x0000000000017941 */ /* 0x000fea0003800000 */
.L_x_258:
        /* <DEDUP_REMOVED lines=9> */
.L_x_261:
[----:B------:R-:W-:Y:S05]  /*7ff0*/  BSYNC B1 ;  /* 0x0000000000017941 */ /* 0x000fea0003800000 */
.L_x_260:
        /* <DEDUP_REMOVED lines=9> */
.L_x_263:
[----:B------:R-:W-:Y:S05]  /*8090*/  BSYNC B1 ;  /* 0x0000000000017941 */ /* 0x000fea0003800000 */
.L_x_262:
        /* <DEDUP_REMOVED lines=9> */
.L_x_265:
[----:B------:R-:W-:Y:S05]  /*8130*/  BSYNC B1 ;  /* 0x0000000000017941 */ /* 0x000fea0003800000 */
.L_x_264:
        /* <DEDUP_REMOVED lines=9> */
.L_x_267:
[----:B------:R-:W-:Y:S05]  /*81d0*/  BSYNC B1 ;  /* 0x0000000000017941 */ /* 0x000fea0003800000 */
.L_x_266:
        /* <DEDUP_REMOVED lines=9> */
.L_x_269:
[----:B------:R-:W-:Y:S05]  /*8270*/  BSYNC B1 ;  /* 0x0000000000017941 */ /* 0x000fea0003800000 */
.L_x_268:
        /* <DEDUP_REMOVED lines=9> */
.L_x_271:
[----:B------:R-:W-:Y:S05]  /*8310*/  BSYNC B1 ;  /* 0x0000000000017941 */ /* 0x000fea0003800000 */
.L_x_270:
        /* <DEDUP_REMOVED lines=9> */
.L_x_273:
[----:B------:R-:W-:Y:S05]  /*83b0*/  BSYNC B1 ;  /* 0x0000000000017941 */ /* 0x000fea0003800000 */
.L_x_272:
        /* <DEDUP_REMOVED lines=9> */
.L_x_275:
[----:B------:R-:W-:Y:S05]  /*8450*/  BSYNC B1 ;  /* 0x0000000000017941 */ /* 0x000fea0003800000 */
.L_x_274:
[----:B012--5:R-:W-:Y:S01]  /*8460*/  IMAD.U32 R4, R172, 0x10000, RZ ;  /* 0x00010000ac047824 */ /* 0x027fe200078e00ff */
        /* <DEDUP_REMOVED lines=8> */
.L_x_277:
[----:B------:R-:W-:Y:S05]  /*84f0*/  BSYNC B1 ;  /* 0x0000000000017941 */ /* 0x000fea0003800000 */
.L_x_276:
[----:B0----5:R-:W-:Y:S01]  /*8500*/  IMAD.U32 R4, R172, 0x10000, RZ ;  /* 0x00010000ac047824 */ /* 0x021fe200078e00ff */
[----:B------:R-:W-:Y:S01]  /*8510*/  ISETP.GT.AND P1, PT, R0, 0x79, P1 ;  /* 0x000000790000780c */ /* 0x000fe20000f24270 */
[----:B------:R-:W-:Y:S01]  /*8520*/  @P2 IMAD.MOV.U32 R5, RZ, RZ, R9 ;  /* 0x000000ffff052224 */ /* 0x000fe200078e0009 */
[----:B------:R-:W-:Y:S01]  /*8530*/  BSSY B1, `(.L_x_278) ;  /* 0x0000008000017945 */ /* 0x000fe20003800000 */
[----:B------:R-:W-:Y:S01]  /*8540*/  FMUL R3, R4, R155 ;  /* 0x0000009b04037220 */ /* 0x000fe20000400000 */
[----:B------:R-:W-:-:S03]  /*8550*/  @P2 IMAD.MOV.U32 R4, RZ, RZ, R8 ;  /* 0x000000ffff042224 */ /* 0x000fc600078e0008 */
[----:B------:R-:W-:-:S05]  /*8560*/  FFMA R3, R86, R154, R3 ;  /* 0x0000009a56037223 */ /* 0x000fca0000000003 */
[----:B------:R-:W-:-:S05]  /*8570*/  F2FP.BF16.F32.PACK_AB R3, RZ, R3 ;  /* 0x00000003ff03723e */ /* 0x000fca00000010ff */
[----:B------:R0:W-:Y:S01]  /*8580*/  @P2 STG.E.U16 desc[UR36][R4.64+0xf0], R3 ;  /* 0x0000f00304002986 */ /* 0x0001e2000c101524 */
[----:B------:R-:W-:Y:S05]  /*8590*/  @!P1 BRA `(.L_x_279) ;  /* 0x0000000000049947 */ /* 0x000fea0003800000 */
[----:B------:R2:W5:Y:S02]  /*85a0*/  LDG.E.LTC128B.U16 R172, desc[UR36][R10.64+0xf2] ;  /* 0x0000f2240aac7981 */ /* 0x000564000c1e1520 */
.L_x_279:
[----:B------:R-:W-:Y:S05]  /*85b0*/  BSYNC B1 ;  /* 0x0000000000017941 */ /* 0x000fea0003800000 */
.L_x_278:
[----:B------:R-:W-:Y:S05]  /*85c0*/  @!P1 BRA `(.L_x_280) ;  /* 0x00000024004c9947 */ /* 0x000fea0003800000 */
[----:B-----5:R-:W-:-:S04]  /*85d0*/  IMAD.U32 R172, R172, 0x10000, RZ ;  /* 0x00010000acac7824 */ /* 0x020fc800078e00ff */
[----:B------:R-:W-:-:S04]  /*85e0*/  FMUL R172, R172, R155 ;  /* 0x0000009bacac7220 */ /* 0x000fc80000400000 */
[----:B------:R-:W-:-:S05]  /*85f0*/  FFMA R172, R87, R154, R172 ;  /* 0x0000009a57ac7223 */ /* 0x000fca00000000ac */
[----:B------:R-:W-:-:S05]  /*8600*/  F2FP.BF16.F32.PACK_AB R172, RZ, R172 ;  /* 0x000000acffac723e */ /* 0x000fca00000010ff */
[----:B------:R0:W-:Y:S01]  /*8610*/  STG.E.U16 desc[UR36][R8.64+0xf2], R172 ;  /* 0x0000f2ac08007986 */ /* 0x0001e2000c101524 */
[----:B------:R-:W-:Y:S05]  /*8620*/  BRA `(.L_x_280) ;  /* 0x0000002400347947 */ /* 0x000fea0003800000 */
.L_x_29:
[----:B------:R-:W-:Y:S01]  /*8630*/  ULDC.64 UR4, c[0x0][0x5c0] ;  /* 0x0001700000047ab9 */ /* 0x000fe20000000a00 */
[-C--:B------:R-:W-:Y:S01]  /*8640*/  FMUL R88, R88, R154.reuse ;  /* 0x0000009a58587220 */ /* 0x080fe20000400000 */
[----:B------:R-:W-:Y:S01]  /*8650*/  LEA R8, P0, R166, UR4, 0x1 ;  /* 0x00000004a6087c11 */ /* 0x000fe2000f8008ff */
[----:B------:R-:W-:Y:S01]  /*8660*/  IMAD.SHL.U32 R7, R4, 0x10, RZ ;  /* 0x0000001004077824 */ /* 0x000fe200078e00ff */
[----:B------:R-:W-:Y:S01]  /*8670*/  ISETP.GT.AND P2, PT, R0, 0x1, P3 ;  /* 0x000000010000780c */ /* 0x000fe20001f44270 */
[-C--:B------:R-:W-:Y:S01]  /*8680*/  FMUL R89, R89, R154.reuse ;  /* 0x0000009a59597220 */ /* 0x080fe20000400000 */
[----:B------:R-:W-:Y:S01]  /*8690*/  LEA.HI.X R9, R166, UR5, R169, 0x1, P0 ;  /* 0x00000005a6097c11 */ /* 0x000fe200080f0ca9 */
[-C--:B------:R-:W-:Y:S01]  /*86a0*/  FMUL R90, R90, R154.reuse ;  /* 0x0000009a5a5a7220 */ /* 0x080fe20000400000 */
[----:B------:R-:W-:Y:S01]  /*86b0*/  ISETP.GT.AND P0, PT, R3, 0x8, PT ;  /* 0x000000080300780c */ /* 0x000fe20003f04270 */
[----:B------:R-:W-:Y:S01]  /*86c0*/  FMUL R91, R91, R154 ;  /* 0x0000009a5b5b7220 */ /* 0x000fe20000400000 */
[----:B------:R-:W-:Y:S01]  /*86d0*/  F2FP.BF16.F32.PACK_AB R88, RZ, R88 ;  /* 0x00000058ff58723e */ /* 0x000fe200000010ff */
[-C--:B------:R-:W-:Y:S01]  /*86e0*/  FMUL R92, R92, R154.reuse ;  /* 0x0000009a5c5c7220 */ /* 0x080fe20000400000 */
[----:B------:R-:W-:Y:S01]  /*86f0*/  ISETP.GT.AND P4, PT, R0, RZ, P0 ;  /* 0x000000ff0000720c */ /* 0x000fe20000784270 */
[----:B------:R-:W-:Y:S01]  /*8700*/  FMUL R93, R93, R154 ;  /* 0x0000009a5d5d7220 */ /* 0x000fe20000400000 */
[----:B------:R-:W-:Y:S01]  /*8710*/  SHF.L.U64.HI R6, R4, 0x4, R5 ;  /* 0x0000000404067819 */ /* 0x000fe20000010205 */
[----:B------:R-:W-:Y:S01]  /*8720*/  @P1 STG.E.U16 desc[UR36][R8.64], R88 ;  /* 0x0000005808001986 */ /* 0x000fe2000c101524 */
[----:B------:R-:W-:Y:S01]  /*8730*/  IADD3 R10, P5, R7, R8, RZ ;  /* 0x00000008070a7210 */ /* 0x000fe20007fbe0ff */
[-C--:B------:R-:W-:Y:S01]  /*8740*/  FMUL R94, R94, R154.reuse ;  /* 0x0000009a5e5e7220 */ /* 0x080fe20000400000 */
[----:B------:R-:W-:Y:S01]  /*8750*/  ISETP.GT.AND P1, PT, R0, 0x1, P0 ;  /* 0x000000010000780c */ /* 0x000fe20000724270 */
[----:B------:R-:W-:Y:S01]  /*8760*/  FMUL R95, R95, R154 ;  /* 0x0000009a5f5f7220 */ /* 0x000fe20000400000 */
[----:B------:R-:W-:Y:S01]  /*8770*/  F2FP.BF16.F32.PACK_AB R89, RZ, R89 ;  /* 0x00000059ff59723e */ /* 0x000fe200000010ff */
[----:B------:R-:W-:Y:S01]  /*8780*/  IMAD.X R11, R6, 0x1, R9, P5 ;  /* 0x00000001060b7824 */ /* 0x000fe200028e0609 */
[----:B------:R-:W-:Y:S01]  /*8790*/  F2FP.BF16.F32.PACK_AB R90, RZ, R90 ;  /* 0x0000005aff5a723e */ /* 0x000fe200000010ff */
[-C--:B------:R-:W-:Y:S01]  /*87a0*/  FMUL R96, R96, R154.reuse ;  /* 0x0000009a60607220 */ /* 0x080fe20000400000 */
[----:B------:R-:W-:Y:S01]  /*87b0*/  F2FP.BF16.F32.PACK_AB R91, RZ, R91 ;  /* 0x0000005bff5b723e */ /* 0x000fe200000010ff */
[----:B------:R-:W-:Y:S01]  /*87c0*/  @P2 STG.E.U16 desc[UR36][R8.64+0x2], R89 ;  /* 0x0000025908002986 */ /* 0x000fe2000c101524 */
[C---:B------:R-:W-:Y:S01]  /*87d0*/  ISETP.GT.AND P5, PT, R0.reuse, 0x9, P3 ;  /* 0x000000090000780c */ /* 0x040fe20001fa4270 */
[-C--:B------:R-:W-:Y:S01]  /*87e0*/  FMUL R97, R97, R154.reuse ;  /* 0x0000009a61617220 */ /* 0x080fe20000400000 */
[C---:B------:R-:W-:Y:S01]  /*87f0*/  ISETP.GT.AND P2, PT, R0.reuse, 0x8, P0 ;  /* 0x000000080000780c */ /* 0x040fe20000744270 */
[----:B------:R-:W-:Y:S01]  /*8800*/  @P4 STG.E.U16 desc[UR36][R10.64], R90 ;  /* 0x0000005a0a004986 */ /* 0x000fe2000c101524 */
[----:B------:R-:W-:Y:S01]  /*8810*/  ISETP.GT.AND P4, PT, R0, 0x8, P3 ;  /* 0x000000080000780c */ /* 0x000fe20001f84270 */
[----:B------:R-:W-:Y:S01]  /*8820*/  FMUL R98, R98, R154 ;  /* 0x0000009a62627220 */ /* 0x000fe20000400000 */
[----:B------:R-:W-:Y:S01]  /*8830*/  F2FP.BF16.F32.PACK_AB R92, RZ, R92 ;  /* 0x0000005cff5c723e */ /* 0x000fe200000010ff */
[----:B------:R-:W-:Y:S01]  /*8840*/  @P1 STG.E.U16 desc[UR36][R10.64+0x2], R91 ;  /* 0x0000025b0a001986 */ /* 0x000fe2000c101524 */
[----:B------:R-:W-:Y:S01]  /*8850*/  ISETP.GT.AND P1, PT, R0, 0x9, P0 ;  /* 0x000000090000780c */ /* 0x000fe20000724270 */
[-C--:B------:R-:W-:Y:S01]  /*8860*/  FMUL R99, R99, R154.reuse ;  /* 0x0000009a63637220 */ /* 0x080fe20000400000 */
[----:B------:R-:W-:Y:S01]  /*8870*/  F2FP.BF16.F32.PACK_AB R93, RZ, R93 ;  /* 0x0000005dff5d723e */ /* 0x000fe200000010ff */
[----:B------:R-:W-:Y:S01]  /*8880*/  FMUL R100, R100, R154 ;  /* 0x0000009a64647220 */ /* 0x000fe20000400000 */
[----:B------:R-:W-:Y:S01]  /*8890*/  F2FP.BF16.F32.PACK_AB R94, RZ, R94 ;  /* 0x0000005eff5e723e */ /* 0x000fe200000010ff */
[-C--:B------:R-:W-:Y:S01]  /*88a0*/  FMUL R101, R101, R154.reuse ;  /* 0x0000009a65657220 */ /* 0x080fe20000400000 */
[----:B------:R-:W-:Y:S01]  /*88b0*/  F2FP.BF16.F32.PACK_AB R95, RZ, R95 ;  /* 0x0000005fff5f723e */ /* 0x000fe200000010ff */
[----:B------:R-:W-:Y:S01]  /*88c0*/  FMUL R102, R102, R154 ;  /* 0x0000009a66667220 */ /* 0x000fe20000400000 */
[----:B------:R-:W-:Y:S01]  /*88d0*/  F2FP.BF16.F32.PACK_AB R96, RZ, R96 ;  /* 0x00000060ff60723e */ /* 0x000fe200000010ff */
[----:B------:R-:W-:Y:S01]  /*88e0*/  @P4 STG.E.U16 desc[UR36][R8.64+0x10], R92 ;  /* 0x0000105c08004986 */ /* 0x000fe2000c101524 */
[C---:B------:R-:W-:Y:S01]  /*88f0*/  ISETP.GT.AND P4, PT, R0.reuse, 0x10, P3 ;  /* 0x000000100000780c */ /* 0x040fe20001f84270 */
[-C--:B------:R-:W-:Y:S01]  /*8900*/  FMUL R103, R103, R154.reuse ;  /* 0x0000009a67677220 */ /* 0x080fe20000400000 */
[----:B------:R-:W-:Y:S01]  /*8910*/  F2FP.BF16.F32.PACK_AB R97, RZ, R97 ;  /* 0x00000061ff61723e */ /* 0x000fe200000010ff */
[----:B------:R-:W-:Y:S01]  /*8920*/  @P5 STG.E.U16 desc[UR36][R8.64+0x12], R93 ;  /* 0x0000125d08005986 */ /* 0x000fe2000c101524 */
[----:B------:R-:W-:Y:S01]  /*8930*/  ISETP.GT.AND P5, PT, R0, 0x11, P0 ;  /* 0x000000110000780c */ /* 0x000fe200007a4270 */
        /* <DEDUP_REMOVED lines=74> */
[-C--:B------:R-:W-:Y:S01]  /*8de0*/  FMUL R125, R125, R154.reuse ;  /* 0x0000009a7d7d7220 */ /* 0x080fe20000400000 */
[----:B------:R-:W-:Y:S01]  /*8df0*/  F2FP.BF16.F32.PACK_AB R119, RZ, R119 ;  /* 0x00000077ff77723e */ /* 0x000fe200000010ff */
[----:B------:R-:W-:Y:S01]  /*8e00*/  FMUL R126, R126, R154 ;  /* 0x0000009a7e7e7220 */ /* 0x000fe20000400000 */
[----:B------:R-:W-:Y:S01]  /*8e10*/  F2FP.BF16.F32.PACK_AB R120, RZ, R120 ;  /* 0x00000078ff78723e */ /* 0x000fe200000010ff */
        /* <DEDUP_REMOVED lines=87> */
[----:B------:R-:W-:Y:S01]  /*9390*/  SHF.L.U64.HI R15, R4, 0x8, R5 ;  /* 0x00000008040f7819 */ /* 0x000fe20000010205 */
[----:B------:R-:W-:Y:S01]  /*93a0*/  @P2 STG.E.U16 desc[UR36][R8.64+0xa2], R129 ;  /* 0x0000a28108002986 */ /* 0x000fe2000c101524 */
[----:B------:R-:W-:Y:S01]  /*93b0*/  ISETP.GT.AND P2, PT, R0, 0x59, P3 ;  /* 0x000000590000780c */ /* 0x000fe20001f44270 */
[-C--:B------:R-:W-:Y:S01]  /*93c0*/  FMUL R25, R25, R154.reuse ;  /* 0x0000009a19197220 */ /* 0x080fe20000400000 */
[----:B------:R-:W-:Y:S01]  /*93d0*/  SHF.L.U32 R21, R4, 0x8, RZ ;  /* 0x0000000804157819 */ /* 0x000fe200000006ff */
[----:B------:R-:W-:Y:S01]  /*93e0*/  @P5 STG.E.U16 desc[UR36][R10.64+0xa0], R130 ;  /* 0x0000a0820a005986 */ /* 0x000fe2000c101524 */
[----:B------:R-:W-:Y:S01]  /*93f0*/  ISETP.GT.AND P5, PT, R0, 0x58, P0 ;  /* 0x000000580000780c */ /* 0x000fe200007a4270 */
        /* <DEDUP_REMOVED lines=26> */
[-C--:B------:R-:W-:Y:S01]  /*95a0*/  FMUL R32, R32, R154.reuse ;  /* 0x0000009a20207220 */ /* 0x080fe20000400000 */
[----:B------:R-:W-:Y:S01]  /*95b0*/  F2FP.BF16.F32.PACK_AB R25, RZ, R25 ;  /* 0x00000019ff19723e */ /* 0x000fe200000010ff */
[----:B------:R-:W-:Y:S01]  /*95c0*/  FMUL R33, R33, R154 ;  /* 0x0000009a21217220 */ /* 0x000fe20000400000 */
        /* <DEDUP_REMOVED lines=26> */
[----:B------:R-:W-:Y:S01]  /*9770*/  F2FP.BF16.F32.PACK_AB R33, RZ, R33 ;  /* 0x00000021ff21723e */ /* 0x000fe200000010ff */
[----:B------:R-:W-:Y:S01]  /*9780*/  FMUL R41, R41, R154 ;  /* 0x0000009a29297220 */ /* 0x000fe20000400000 */
[----:B------:R-:W-:Y:S01]  /*9790*/  F2FP.BF16.F32.PACK_AB R34, RZ, R34 ;  /* 0x00000022ff22723e */ /* 0x000fe200000010ff */
[-C--:B------:R-:W-:Y:S01]  /*97a0*/  FMUL R42, R42, R154.reuse ;  /* 0x0000009a2a2a7220 */ /* 0x080fe20000400000 */
[----:B------:R-:W-:Y:S01]  /*97b0*/  F2FP.BF16.F32.PACK_AB R35, RZ, R35 ;  /* 0x00000023ff23723e */ /* 0x000fe200000010ff */
[----:B------:R-:W-:Y:S01]  /*97c0*/  @P4 STG.E.U16 desc[UR36][R10.64+0xd2], R143 ;  /* 0x0000d28f0a004986 */ /* 0x000fe2000c101524 */
[C---:B------:R-:W-:Y:S01]  /*97d0*/  ISETP.GT.AND P4, PT, R0.reuse, 0x71, P0 ;  /* 0x000000710000780c */ /* 0x040fe20000784270 */
[----:B------:R-:W-:Y:S01]  /*97e0*/  FMUL R43, R43, R154 ;  /* 0x0000009a2b2b7220 */ /* 0x000fe20000400000 */
[----:B------:R-:W-:Y:S01]  /*97f0*/  F2FP.BF16.F32.PACK_AB R36, RZ, R36 ;  /* 0x00000024ff24723e */ /* 0x000fe200000010ff */
[----:B------:R-:W-:Y:S01]  /*9800*/  @P5 STG.E.U16 desc[UR36][R8.64+0xe0], R144 ;  /* 0x0000e09008005986 */ /* 0x000fe2000c101524 */
[----:B------:R-:W-:Y:S01]  /*9810*/  ISETP.GT.AND P5, PT, R0, 0x70, P0 ;  /* 0x000000700000780c */ /* 0x000fe200007a4270 */
[----:B------:R-:W-:Y:S01]  /*9820*/  @P1 IMAD.MOV.U32 R4, RZ, RZ, R8 ;  /* 0x000000ffff041224 */ /* 0x000fe200078e0008 */
[----:B------:R-:W-:Y:S01]  /*9830*/  F2FP.BF16.F32.PACK_AB R37, RZ, R37 ;  /* 0x00000025ff25723e */ /* 0x000fe200000010ff */
[----:B------:R-:W-:Y:S01]  /*9840*/  @P1 IMAD.MOV.U32 R5, RZ, RZ, R9 ;  /* 0x000000ffff051224 */ /* 0x000fe200078e0009 */
[----:B------:R-:W-:Y:S01]  /*9850*/  F2FP.BF16.F32.PACK_AB R38, RZ, R38 ;  /* 0x00000026ff26723e */ /* 0x000fe200000010ff */
[-C--:B------:R-:W-:Y:S01]  /*9860*/  FMUL R44, R44, R154.reuse ;  /* 0x0000009a2c2c7220 */ /* 0x080fe20000400000 */
[----:B------:R-:W-:Y:S01]  /*9870*/  F2FP.BF16.F32.PACK_AB R39, RZ, R39 ;  /* 0x00000027ff27723e */ /* 0x000fe200000010ff */
[----:B------:R-:W-:Y:S01]  /*9880*/  FMUL R45, R45, R154 ;  /* 0x0000009a2d2d7220 */ /* 0x000fe20000400000 */
[----:B------:R0:W-:Y:S01]  /*9890*/  @P1 STG.E.U16 desc[UR36][R4.64+0xe2], R145 ;  /* 0x0000e29104001986 */ /* 0x0001e2000c101524 */
[----:B------:R-:W-:Y:S01]  /*98a0*/  IADD3 R12, P1, P2, R7, R8, R21 ;  /* 0x00000008070c7210 */ /* 0x000fe20007a3e015 */
[----:B------:R-:W-:Y:S01]  /*98b0*/  FMUL R46, R46, R154 ;  /* 0x0000009a2e2e7220 */ /* 0x000fe20000400000 */
[----:B------:R-:W-:Y:S01]  /*98c0*/  F2FP.BF16.F32.PACK_AB R40, RZ, R40 ;  /* 0x00000028ff28723e */ /* 0x000fe200000010ff */
[-C--:B------:R-:W-:Y:S01]  /*98d0*/  FMUL R47, R47, R154.reuse ;  /* 0x0000009a2f2f7220 */ /* 0x080fe20000400000 */
[----:B------:R-:W-:Y:S01]  /*98e0*/  IADD3.X R13, R6, R9, R15, P1, P2 ;  /* 0x00000009060d7210 */ /* 0x000fe20000fe440f */
[-C--:B------:R-:W-:Y:S01]  /*98f0*/  FMUL R48, R48, R154.reuse ;  /* 0x0000009a30307220 */ /* 0x080fe20000400000 */
[----:B------:R-:W-:Y:S01]  /*9900*/  ISETP.GT.AND P1, PT, R3, 0x80, PT ;  /* 0x000000800300780c */ /* 0x000fe20003f24270 */
[-C--:B------:R-:W-:Y:S01]  /*9910*/  FMUL R49, R49, R154.reuse ;  /* 0x0000009a31317220 */ /* 0x080fe20000400000 */
[----:B------:R-:W-:Y:S01]  /*9920*/  ISETP.GT.AND P2, PT, R3, 0x88, PT ;  /* 0x000000880300780c */ /* 0x000fe20003f44270 */
[----:B------:R-:W-:Y:S01]  /*9930*/  FMUL R50, R50, R154 ;  /* 0x0000009a32327220 */ /* 0x000fe20000400000 */
[----:B------:R-:W-:Y:S01]  /*9940*/  F2FP.BF16.F32.PACK_AB R41, RZ, R41 ;  /* 0x00000029ff29723e */ /* 0x000fe200000010ff */
[----:B0-----:R-:W-:Y:S01]  /*9950*/  @P5 IMAD.MOV.U32 R4, RZ, RZ, R10 ;  /* 0x000000ffff045224 */ /* 0x001fe200078e000a */
[----:B------:R-:W-:Y:S01]  /*9960*/  F2FP.BF16.F32.PACK_AB R42, RZ, R42 ;  /* 0x0000002aff2a723e */ /* 0x000fe200000010ff */
[----:B------:R-:W-:Y:S01]  /*9970*/  @P5 IMAD.MOV.U32 R5, RZ, RZ, R11 ;  /* 0x000000ffff055224 */ /* 0x000fe200078e000b */
[----:B------:R-:W-:Y:S01]  /*9980*/  F2FP.BF16.F32.PACK_AB R43, RZ, R43 ;  /* 0x0000002bff2b723e */ /* 0x000fe200000010ff */
[----:B------:R-:W-:Y:S01]  /*9990*/  FMUL R51, R51, R154 ;  /* 0x0000009a33337220 */ /* 0x000fe20000400000 */
[----:B------:R-:W-:Y:S01]  /*99a0*/  F2FP.BF16.F32.PACK_AB R44, RZ, R44 ;  /* 0x0000002cff2c723e */ /* 0x000fe200000010ff */
[-C--:B------:R-:W-:Y:S01]  /*99b0*/  FMUL R52, R52, R154.reuse ;  /* 0x0000009a34347220 */ /* 0x080fe20000400000 */
[----:B------:R0:W-:Y:S01]  /*99c0*/  @P5 STG.E.U16 desc[UR36][R4.64+0xe0], R146 ;  /* 0x0000e09204005986 */ /* 0x0001e2000c101524 */
[C---:B------:R-:W-:Y:S01]  /*99d0*/  ISETP.GT.AND P5, PT, R0.reuse, 0x78, P3 ;  /* 0x000000780000780c */ /* 0x040fe20001fa4270 */
[-C--:B------:R-:W-:Y:S01]  /*99e0*/  FMUL R53, R53, R154.reuse ;  /* 0x0000009a35357220 */ /* 0x080fe20000400000 */
[C---:B------:R-:W-:Y:S01]  /*99f0*/  ISETP.GT.AND P3, PT, R0.reuse, 0x79, P3 ;  /* 0x000000790000780c */ /* 0x040fe20001f64270 */
[----:B------:R-:W-:Y:S01]  /*9a00*/  @P4 STG.E.U16 desc[UR36][R10.64+0xe2], R147 ;  /* 0x0000e2930a004986 */ /* 0x000fe2000c101524 */
[----:B------:R-:W-:Y:S01]  /*9a10*/  ISETP.GT.AND P4, PT, R0, 0x78, P0 ;  /* 0x000000780000780c */ /* 0x000fe20000784270 */
[-C--:B------:R-:W-:Y:S01]  /*9a20*/  FMUL R54, R54, R154.reuse ;  /* 0x0000009a36367220 */ /* 0x080fe20000400000 */
[----:B------:R-:W-:Y:S01]  /*9a30*/  ISETP.GT.AND P0, PT, R0, 0x79, P0 ;  /* 0x000000790000780c */ /* 0x000fe20000704270 */
[-C--:B------:R-:W-:Y:S01]  /*9a40*/  FMUL R55, R55, R154.reuse ;  /* 0x0000009a37377220 */ /* 0x080fe20000400000 */
[----:B------:R-:W-:Y:S01]  /*9a50*/  F2FP.BF16.F32.PACK_AB R45, RZ, R45 ;  /* 0x0000002dff2d723e */ /* 0x000fe200000010ff */
[----:B------:R-:W-:Y:S01]  /*9a60*/  FMUL R56, R56, R154 ;  /* 0x0000009a38387220 */ /* 0x000fe20000400000 */
[----:B------:R-:W-:Y:S01]  /*9a70*/  F2FP.BF16.F32.PACK_AB R46, RZ, R46 ;  /* 0x0000002eff2e723e */ /* 0x000fe200000010ff */
[----:B------:R-:W-:Y:S01]  /*9a80*/  FMUL R57, R57, R154 ;  /* 0x0000009a39397220 */ /* 0x000fe20000400000 */
[----:B------:R-:W-:Y:S01]  /*9a90*/  F2FP.BF16.F32.PACK_AB R47, RZ, R47 ;  /* 0x0000002fff2f723e */ /* 0x000fe200000010ff */
[----:B------:R-:W-:Y:S01]  /*9aa0*/  @P5 STG.E.U16 desc[UR36][R8.64+0xf0], R148 ;  /* 0x0000f09408005986 */ /* 0x000fe2000c101524 */
[----:B0-----:R-:W-:Y:S01]  /*9ab0*/  IADD3 R4, P5, R21, R8, RZ ;  /* 0x0000000815047210 */ /* 0x001fe20007fbe0ff */
[----:B------:R-:W-:Y:S01]  /*9ac0*/  FMUL R58, R58, R154 ;  /* 0x0000009a3a3a7220 */ /* 0x000fe20000400000 */
[----:B------:R-:W-:Y:S01]  /*9ad0*/  F2FP.BF16.F32.PACK_AB R48, RZ, R48 ;  /* 0x00000030ff30723e */ /* 0x000fe200000010ff */
[----:B------:R0:W-:Y:S01]  /*9ae0*/  @P3 STG.E.U16 desc[UR36][R8.64+0xf2], R149 ;  /* 0x0000f29508003986 */ /* 0x0001e2000c101524 */
[C---:B------:R-:W-:Y:S01]  /*9af0*/  ISETP.GT.AND P3, PT, R0.reuse, RZ, P1 ;  /* 0x000000ff0000720c */ /* 0x040fe20000f64270 */
[----:B------:R-:W-:Y:S01]  /*9b00*/  IMAD.X R5, R15, 0x1, R9, P5 ;  /* 0x000000010f057824 */ /* 0x000fe200028e0609 */
[C---:B------:R-:W-:Y:S01]  /*9b10*/  ISETP.GT.AND P5, PT, R0.reuse, RZ, P2 ;  /* 0x000000ff0000720c */ /* 0x040fe200017a4270 */
        /* <DEDUP_REMOVED lines=8> */
[----:B------:R-:W-:Y:S01]  /*9ba0*/  FMUL R61, R61, R154 ;  /* 0x0000009a3d3d7220 */ /* 0x000fe20000400000 */
[----:B------:R-:W-:Y:S01]  /*9bb0*/  F2FP.BF16.F32.PACK_AB R51, RZ, R51 ;  /* 0x00000033ff33723e */ /* 0x000fe200000010ff */
[----:B------:R-:W-:Y:S01]  /*9bc0*/  @P3 STG.E.U16 desc[UR36][R4.64], R24 ;  /* 0x0000001804003986 */ /* 0x000fe2000c101524 */
[C---:B0-----:R-:W-:Y:S01]  /*9bd0*/  IADD3 R8, P3, R7.reuse, R4, RZ ;  /* 0x0000000407087210 */ /* 0x041fe20007f7e0ff */
[----:B------:R-:W-:Y:S01]  /*9be0*/  FMUL R62, R62, R154 ;  /* 0x0000009a3e3e7220 */ /* 0x000fe20000400000 */
[----:B------:R-:W-:Y:S01]  /*9bf0*/  F2FP.BF16.F32.PACK_AB R52, RZ, R52 ;  /* 0x00000034ff34723e */ /* 0x000fe200000010ff */
[----:B------:R-:W-:Y:S01]  /*9c00*/  @P4 STG.E.U16 desc[UR36][R4.64+0x2], R25 ;  /* 0x0000021904004986 */ /* 0x000fe2000c101524 */
[----:B------:R-:W-:Y:S01]  /*9c10*/  IADD3 R14, P4, R7, R4, RZ ;  /* 0x00000004070e7210 */ /* 0x000fe20007f9e0ff */
[--C-:B------:R-:W-:Y:S01]  /*9c20*/  IMAD.X R9, R6, 0x1, R5.reuse, P3 ;  /* 0x0000000106097824 */ /* 0x100fe200018e0605 */
[----:B------:R-:W-:Y:S01]  /*9c30*/  ISETP.GT.AND P3, PT, R0, 0x9, P2 ;  /* 0x000000090000780c */ /* 0x000fe20001764270 */
[-C--:B------:R-:W-:Y:S01]  /*9c40*/  FMUL R63, R63, R154.reuse ;  /* 0x0000009a3f3f7220 */ /* 0x080fe20000400000 */
[----:B------:R-:W-:Y:S01]  /*9c50*/  F2FP.BF16.F32.PACK_AB R53, RZ, R53 ;  /* 0x00000035ff35723e */ /* 0x000fe200000010ff */
[----:B------:R-:W-:Y:S01]  /*9c60*/  IMAD.X R15, R6, 0x1, R5, P4 ;  /* 0x00000001060f7824 */ /* 0x000fe200020e0605 */
[----:B------:R-:W-:Y:S01]  /*9c70*/  ISETP.GT.AND P4, PT, R0, 0x8, P1 ;  /* 0x000000080000780c */ /* 0x000fe20000f84270 */
[----:B------:R-:W-:Y:S01]  /*9c80*/  FMUL R64, R64, R154 ;  /* 0x0000009a40407220 */ /* 0x000fe20000400000 */
[----:B------:R-:W-:Y:S01]  /*9c90*/  F2FP.BF16.F32.PACK_AB R54, RZ, R54 ;  /* 0x00000036ff36723e */ /* 0x000fe200000010ff */
[-C--:B------:R-:W-:Y:S01]  /*9ca0*/  FMUL R65, R65, R154.reuse ;  /* 0x0000009a41417220 */ /* 0x080fe20000400000 */
        /* <DEDUP_REMOVED lines=13> */
[-C--:B------:R-:W-:Y:S01]  /*9d80*/  FMUL R70, R70, R154.reuse ;  /* 0x0000009a46467220 */ /* 0x080fe20000400000 */
[----:B------:R-:W-:Y:S01]  /*9d90*/  @P5 STG.E.U16 desc[UR36][R4.64+0x12], R29 ;  /* 0x0000121d04005986 */ /* 0x000fe2000c101524 */
[C---:B------:R-:W-:Y:S01]  /*9da0*/  ISETP.GT.AND P5, PT, R0.reuse, 0x11, P1 ;  /* 0x000000110000780c */ /* 0x040fe20000fa4270 */
[----:B------:R-:W-:Y:S01]  /*9db0*/  FMUL R71, R71, R154 ;  /* 0x0000009a47477220 */ /* 0x000fe20000400000 */
[----:B------:R-:W-:Y:S01]  /*9dc0*/  F2FP.BF16.F32.PACK_AB R58, RZ, R58 ;  /* 0x0000003aff3a723e */ /* 0x000fe200000010ff */
[----:B------:R-:W-:Y:S01]  /*9dd0*/  @P0 STG.E.U16 desc[UR36][R8.64+0x10], R30 ;  /* 0x0000101e08000986 */ /* 0x000fe2000c101524 */
[----:B------:R-:W-:Y:S01]  /*9de0*/  ISETP.GT.AND P0, PT, R0, 0x10, P2 ;  /* 0x000000100000780c */ /* 0x000fe20001704270 */
        /* <DEDUP_REMOVED lines=11> */
[----:B------:R-:W-:Y:S01]  /*9ea0*/  ISETP.GT.AND P5, PT, R0, 0x19, P1 ;  /* 0x000000190000780c */ /* 0x000fe20000fa4270 */
[--C-:B------:R-:W-:Y:S01]  /*9eb0*/  @P0 IMAD.MOV.U32 R6, RZ, RZ, R12.reuse ;  /* 0x000000ffff060224 */ /* 0x100fe200078e000c */
[----:B------:R-:W-:Y:S01]  /*9ec0*/  @P0 MOV R7, R13 ;  /* 0x0000000d00070202 */ /* 0x000fe20000000f00 */
[----:B------:R-:W-:Y:S01]  /*9ed0*/  FMUL R75, R75, R154 ;  /* 0x0000009a4b4b7220 */ /* 0x000fe20000400000 */
[----:B------:R-:W-:Y:S01]  /*9ee0*/  F2FP.BF16.F32.PACK_AB R62, RZ, R62 ;  /* 0x0000003eff3e723e */ /* 0x000fe200000010ff */
[-C--:B------:R-:W-:Y:S01]  /*9ef0*/  FMUL R76, R76, R154.reuse ;  /* 0x0000009a4c4c7220 */ /* 0x080fe20000400000 */
[----:B------:R-:W-:Y:S01]  /*9f00*/  F2FP.BF16.F32.PACK_AB R63, RZ, R63 ;  /* 0x0000003fff3f723e */ /* 0x000fe200000010ff */
[----:B------:R0:W-:Y:S01]  /*9f10*/  @P0 STG.E.U16 desc[UR36][R6.64+0x20], R34 ;  /* 0x0000202206000986 */ /* 0x0001e2000c101524 */
        /* <DEDUP_REMOVED lines=11> */
[--C-:B0-----:R-:W-:Y:S01]  /*9fd0*/  @P3 IMAD.MOV.U32 R6, RZ, RZ, R12.reuse ;  /* 0x000000ffff063224 */ /* 0x101fe200078e000c */
[----:B------:R-:W-:Y:S01]  /*9fe0*/  F2FP.BF16.F32.PACK_AB R69, RZ, R69 ;  /* 0x00000045ff45723e */ /* 0x000fe200000010ff */
[--C-:B------:R-:W-:Y:S01]  /*9ff0*/  @P3 IMAD.MOV.U32 R7, RZ, RZ, R13.reuse ;  /* 0x000000ffff073224 */ /* 0x100fe200078e000d */
[----:B------:R-:W-:Y:S01]  /*a000*/  F2FP.BF16.F32.PACK_AB R70, RZ, R70 ;  /* 0x00000046ff46723e */ /* 0x000fe200000010ff */
[-C--:B------:R-:W-:Y:S01]  /*a010*/  FMUL R82, R82, R154.reuse ;  /* 0x0000009a52527220 */ /* 0x080fe20000400000 */
[----:B------:R-:W-:Y:S01]  /*a020*/  F2FP.BF16.F32.PACK_AB R71, RZ, R71 ;  /* 0x00000047ff47723e */ /* 0x000fe200000010ff */
[-C--:B------:R-:W-:Y:S01]  /*a030*/  FMUL R83, R83, R154.reuse ;  /* 0x0000009a53537220 */ /* 0x080fe20000400000 */
[----:B------:R0:W-:Y:S01]  /*a040*/  @P3 STG.E.U16 desc[UR36][R6.64+0x22], R35 ;  /* 0x0000222306003986 */ /* 0x0001e2000c101524 */
        /* <DEDUP_REMOVED lines=11> */
[----:B0-----:R-:W-:Y:S01]  /*a100*/  @P0 IMAD.MOV.U32 R6, RZ, RZ, R12 ;  /* 0x000000ffff060224 */ /* 0x001fe200078e000c */
[----:B------:R-:W-:Y:S01]  /*a110*/  F2FP.BF16.F32.PACK_AB R75, RZ, R75 ;  /* 0x0000004bff4b723e */ /* 0x000fe200000010ff */
[----:B------:R-:W-:Y:S01]  /*a120*/  @P0 IMAD.MOV.U32 R7, RZ, RZ, R13 ;  /* 0x000000ffff070224 */ /* 0x000fe200078e000d */
[----:B------:R-:W-:Y:S01]  /*a130*/  F2FP.BF16.F32.PACK_AB R76, RZ, R76 ;  /* 0x0000004cff4c723e */ /* 0x000fe200000010ff */
[----:B------:R-:W-:Y:S01]  /*a140*/  FMUL R87, R87, R154 ;  /* 0x0000009a57577220 */ /* 0x000fe20000400000 */
[----:B------:R-:W-:-:S02]  /*a150*/  F2FP.BF16.F32.PACK_AB R77, RZ, R77 ;  /* 0x0000004dff4d723e */ /* 0x000fc400000010ff */
[----:B------:R0:W-:Y:S01]  /*a160*/  @P0 STG.E.U16 desc[UR36][R6.64+0x30], R38 ;  /* 0x0000302606000986 */ /* 0x0001e2000c101524 */
[----:B------:R-:W-:Y:S02]  /*a170*/  ISETP.GT.AND P0, PT, R0, 0x20, P2 ;  /* 0x000000200000780c */ /* 0x000fe40001704270 */
[----:B------:R-:W-:Y:S02]  /*a180*/  F2FP.BF16.F32.PACK_AB R78, RZ, R78 ;  /* 0x0000004eff4e723e */ /* 0x000fe400000010ff */
[----:B------:R-:W-:Y:S02]  /*a190*/  F2FP.BF16.F32.PACK_AB R79, RZ, R79 ;  /* 0x0000004fff4f723e */ /* 0x000fe400000010ff */
[----:B------:R-:W-:Y:S02]  /*a1a0*/  F2FP.BF16.F32.PACK_AB R80, RZ, R80 ;  /* 0x00000050ff50723e */ /* 0x000fe400000010ff */
[----:B------:R-:W-:Y:S02]  /*a1b0*/  F2FP.BF16.F32.PACK_AB R81, RZ, R81 ;  /* 0x00000051ff51723e */ /* 0x000fe400000010ff */
[----:B------:R-:W-:Y:S01]  /*a1c0*/  F2FP.BF16.F32.PACK_AB R82, RZ, R82 ;  /* 0x00000052ff52723e */ /* 0x000fe200000010ff */
[----:B0-----:R-:W-:Y:S01]  /*a1d0*/  @P3 IMAD.MOV.U32 R6, RZ, RZ, R12 ;  /* 0x000000ffff063224 */ /* 0x001fe200078e000c */
[----:B------:R-:W-:Y:S01]  /*a1e0*/  F2FP.BF16.F32.PACK_AB R83, RZ, R83 ;  /* 0x00000053ff53723e */ /* 0x000fe200000010ff */
[----:B------:R-:W-:Y:S01]  /*a1f0*/  @P3 IMAD.MOV.U32 R7, RZ, RZ, R13 ;  /* 0x000000ffff073224 */ /* 0x000fe200078e000d */
[----:B------:R-:W-:-:S02]  /*a200*/  F2FP.BF16.F32.PACK_AB R84, RZ, R84 ;  /* 0x00000054ff54723e */ /* 0x000fc400000010ff */
[----:B------:R-:W-:Y:S02]  /*a210*/  F2FP.BF16.F32.PACK_AB R85, RZ, R85 ;  /* 0x00000055ff55723e */ /* 0x000fe400000010ff */
[----:B------:R0:W-:Y:S01]  /*a220*/  @P3 STG.E.U16 desc[UR36][R6.64+0x32], R39 ;  /* 0x0000322706003986 */ /* 0x0001e2000c101524 */
[C---:B------:R-:W-:Y:S02]  /*a230*/  ISETP.GT.AND P3, PT, R0.reuse, 0x21, P2 ;  /* 0x000000210000780c */ /* 0x040fe40001764270 */
[----:B------:R-:W-:Y:S01]  /*a240*/  F2FP.BF16.F32.PACK_AB R86, RZ, R86 ;  /* 0x00000056ff56723e */ /* 0x000fe200000010ff */
[----:B------:R-:W-:Y:S01]  /*a250*/  @P4 STG.E.U16 desc[UR36][R4.64+0x40], R40 ;  /* 0x0000402804004986 */ /* 0x000fe2000c101524 */
[C---:B------:R-:W-:Y:S02]  /*a260*/  ISETP.GT.AND P4, PT, R0.reuse, 0x28, P1 ;  /* 0x000000280000780c */ /* 0x040fe40000f84270 */
[----:B------:R-:W-:Y:S01]  /*a270*/  F2FP.BF16.F32.PACK_AB R87, RZ, R87 ;  /* 0x00000057ff57723e */ /* 0x000fe200000010ff */
[----:B------:R-:W-:Y:S01]  /*a280*/  @P5 STG.E.U16 desc[UR36][R4.64+0x42], R41 ;  /* 0x0000422904005986 */ /* 0x000fe2000c101524 */
[----:B------:R-:W-:Y:S01]  /*a290*/  ISETP.GT.AND P5, PT, R0, 0x29, P1 ;  /* 0x000000290000780c */ /* 0x000fe20000fa4270 */
[----:B0-----:R-:W-:-:S02]  /*a2a0*/  @P0 IMAD.MOV.U32 R6, RZ, RZ, R12 ;  /* 0x000000ffff060224 */ /* 0x001fc400078e000c */
[----:B------:R-:W-:-:S05]  /*a2b0*/  @P0 IMAD.MOV.U32 R7, RZ, RZ, R13 ;  /* 0x000000ffff070224 */ /* 0x000fca00078e000d */
[----:B------:R0:W-:Y:S01]  /*a2c0*/  @P0 STG.E.U16 desc[UR36][R6.64+0x40], R42 ;  /* 0x0000402a06000986 */ /* 0x0001e2000c101524 */
[----:B------:R-:W-:Y:S02]  /*a2d0*/  ISETP.GT.AND P0, PT, R0, 0x28, P2 ;  /* 0x000000280000780c */ /* 0x000fe40001704270 */
[----:B0-----:R-:W-:Y:S01]  /*a2e0*/  @P3 MOV R6, R12 ;  /* 0x0000000c00063202 */ /* 0x001fe20000000f00 */
[----:B------:R-:W-:-:S05]  /*a2f0*/  @P3 IMAD.MOV.U32 R7, RZ, RZ, R13 ;  /* 0x000000ffff073224 */ /* 0x000fca00078e000d */
[----:B------:R0:W-:Y:S01]  /*a300*/  @P3 STG.E.U16 desc[UR36][R6.64+0x42], R43 ;  /* 0x0000422b06003986 */ /* 0x0001e2000c101524 */
[----:B------:R-:W-:-:S03]  /*a310*/  ISETP.GT.AND P3, PT, R0, 0x29, P2 ;  /* 0x000000290000780c */ /* 0x000fc60001764270 */
[----:B------:R-:W-:Y:S01]  /*a320*/  @P4 STG.E.U16 desc[UR36][R4.64+0x50], R44 ;  /* 0x0000502c04004986 */ /* 0x000fe2000c101524 */
[----:B------:R-:W-:-:S03]  /*a330*/  ISETP.GT.AND P4, PT, R0, 0x30, P1 ;  /* 0x000000300000780c */ /* 0x000fc60000f84270 */
[----:B------:R-:W-:Y:S01]  /*a340*/  @P5 STG.E.U16 desc[UR36][R4.64+0x52], R45 ;  /* 0x0000522d04005986 */ /* 0x000fe2000c101524 */
[----:B------:R-:W-:Y:S01]  /*a350*/  ISETP.GT.AND P5, PT, R0, 0x31, P1 ;  /* 0x000000310000780c */ /* 0x000fe20000fa4270 */
[----:B0-----:R-:W-:Y:S02]  /*a360*/  @P0 IMAD.MOV.U32 R6, RZ, RZ, R12 ;  /* 0x000000ffff060224 */ /* 0x001fe400078e000c */
[----:B------:R-:W-:-:S05]  /*a370*/  @P0 IMAD.MOV.U32 R7, RZ, RZ, R13 ;  /* 0x000000ffff070224 */ /* 0x000fca00078e000d */
[----:B------:R0:W-:Y:S01]  /*a380*/  @P0 STG.E.U16 desc[UR36][R6.64+0x50], R46 ;  /* 0x0000502e06000986 */ /* 0x0001e2000c101524 */
[----:B------:R-:W-:Y:S01]  /*a390*/  ISETP.GT.AND P0, PT, R0, 0x30, P2 ;  /* 0x000000300000780c */ /* 0x000fe20001704270 */
[----:B0-----:R-:W-:Y:S02]  /*a3a0*/  @P3 IMAD.MOV.U32 R6, RZ, RZ, R12 ;  /* 0x000000ffff063224 */ /* 0x001fe400078e000c */
        /* <DEDUP_REMOVED lines=11> */
[----:B0-----:R-:W-:Y:S01]  /*a460*/  @P3 IMAD.MOV.U32 R6, RZ, RZ, R12 ;  /* 0x000000ffff063224 */ /* 0x001fe200078e000c */
[----:B------:R-:W-:-:S05]  /*a470*/  @P3 MOV R7, R13 ;  /* 0x0000000d00073202 */ /* 0x000fca0000000f00 */
        /* <DEDUP_REMOVED lines=29> */
[----:B------:R-:W-:Y:S02]  /*a650*/  ISETP.GT.AND P5, PT, R0, 0x51, P1 ;  /* 0x000000510000780c */ /* 0x000fe40000fa4270 */
[----:B0-----:R-:W-:Y:S01]  /*a660*/  @P0 MOV R6, R12 ;  /* 0x0000000c00060202 */ /* 0x001fe20000000f00 */
        /* <DEDUP_REMOVED lines=23> */
[----:B0-----:R-:W-:Y:S01]  /*a7e0*/  @P0 IMAD.MOV.U32 R6, RZ, RZ, R12 ;  /* 0x000000ffff060224 */ /* 0x001fe200078e000c */
[----:B------:R-:W-:-:S05]  /*a7f0*/  @P0 MOV R7, R13 ;  /* 0x0000000d00070202 */ /* 0x000fca0000000f00 */
        /* <DEDUP_REMOVED lines=25> */
[----:B------:R-:W-:Y:S02]  /*a990*/  ISETP.GT.AND P0, PT, R0, 0x70, P2 ;  /* 0x000000700000780c */ /* 0x000fe40001704270 */
[----:B0-----:R-:W-:Y:S01]  /*a9a0*/  @P3 MOV R6, R12 ;  /* 0x0000000c00063202 */ /* 0x001fe20000000f00 */
[----:B------:R-:W-:-:S05]  /*a9b0*/  @P3 IMAD.MOV.U32 R7, RZ, RZ, R13 ;  /* 0x000000ffff073224 */ /* 0x000fca00078e000d */
[----:B------:R0:W-:Y:S01]  /*a9c0*/  @P3 STG.E.U16 desc[UR36][R6.64+0xd2], R79 ;  /* 0x0000d24f06003986 */ /* 0x0001e2000c101524 */
[C---:B------:R-:W-:Y:S02]  /*a9d0*/  ISETP.GT.AND P3, PT, R0.reuse, 0x78, P1 ;  /* 0x000000780000780c */ /* 0x040fe40000f64270 */
[C---:B------:R-:W-:Y:S01]  /*a9e0*/  ISETP.GT.AND P1, PT, R0.reuse, 0x79, P1 ;  /* 0x000000790000780c */ /* 0x040fe20000f24270 */
[----:B------:R-:W-:Y:S01]  /*a9f0*/  @P4 STG.E.U16 desc[UR36][R4.64+0xe0], R80 ;  /* 0x0000e05004004986 */ /* 0x000fe2000c101524 */
[----:B------:R-:W-:-:S03]  /*aa00*/  ISETP.GT.AND P4, PT, R0, 0x71, P2 ;  /* 0x000000710000780c */ /* 0x000fc60001784270 */
[----:B------:R-:W-:Y:S01]  /*aa10*/  @P5 STG.E.U16 desc[UR36][R4.64+0xe2], R81 ;  /* 0x0000e25104005986 */ /* 0x000fe2000c101524 */
[C---:B------:R-:W-:Y:S02]  /*aa20*/  ISETP.GT.AND P5, PT, R0.reuse, 0x78, P2 ;  /* 0x000000780000780c */ /* 0x040fe400017a4270 */
[----:B------:R-:W-:Y:S01]  /*aa30*/  ISETP.GT.AND P2, PT, R0, 0x79, P2 ;  /* 0x000000790000780c */ /* 0x000fe20001744270 */
[----:B0-----:R-:W-:Y:S02]  /*aa40*/  @P0 IMAD.MOV.U32 R6, RZ, RZ, R12 ;  /* 0x000000ffff060224 */ /* 0x001fe400078e000c */
[----:B------:R-:W-:-:S05]  /*aa50*/  @P0 IMAD.MOV.U32 R7, RZ, RZ, R13 ;  /* 0x000000ffff070224 */ /* 0x000fca00078e000d */
[----:B------:R0:W-:Y:S02]  /*aa60*/  @P0 STG.E.U16 desc[UR36][R6.64+0xe0], R82 ;  /* 0x0000e05206000986 */ /* 0x0001e4000c101524 */
[----:B0-----:R-:W-:Y:S02]  /*aa70*/  @P4 IMAD.MOV.U32 R6, RZ, RZ, R12 ;  /* 0x000000ffff064224 */ /* 0x001fe400078e000c */
[----:B------:R-:W-:-:S05]  /*aa80*/  @P4 IMAD.MOV.U32 R7, RZ, RZ, R13 ;  /* 0x000000ffff074224 */ /* 0x000fca00078e000d */
[----:B------:R-:W-:Y:S04]  /*aa90*/  @P4 STG.E.U16 desc[UR36][R6.64+0xe2], R83 ;  /* 0x0000e25306004986 */ /* 0x000fe8000c101524 */
[----:B------:R-:W-:Y:S04]  /*aaa0*/  @P3 STG.E.U16 desc[UR36][R4.64+0xf0], R84 ;  /* 0x0000f05404003986 */ /* 0x000fe8000c101524 */
[----:B------:R0:W-:Y:S02]  /*aab0*/  @P1 STG.E.U16 desc[UR36][R4.64+0xf2], R85 ;  /* 0x0000f25504001986 */ /* 0x0001e4000c101524 */
[----:B0-----:R-:W-:-:S02]  /*aac0*/  @P5 IMAD.MOV.U32 R4, RZ, RZ, R12 ;  /* 0x000000ffff045224 */ /* 0x001fc400078e000c */
[----:B------:R-:W-:-:S05]  /*aad0*/  @P5 IMAD.MOV.U32 R5, RZ, RZ, R13 ;  /* 0x000000ffff055224 */ /* 0x000fca00078e000d */
[----:B------:R0:W-:Y:S04]  /*aae0*/  @P5 STG.E.U16 desc[UR36][R4.64+0xf0], R86 ;  /* 0x0000f05604005986 */ /* 0x0001e8000c101524 */
[----:B------:R0:W-:Y:S02]  /*aaf0*/  @P2 STG.E.U16 desc[UR36][R12.64+0xf2], R87 ;  /* 0x0000f2570c002986 */ /* 0x0001e4000c101524 */
.L_x_280:
[----:B------:R-:W-:Y:S05]  /*ab00*/  BSYNC B0 ;  /* 0x0000000000007941 */ /* 0x000fea0003800000 */
.L_x_28:
[----:B------:R-:W-:Y:S01]  /*ab10*/  ULDC UR4, c[0x0][0xc] ;  /* 0x0000030000047ab9 */ /* 0x000fe20000000800 */
[----:B------:R-:W-:Y:S01]  /*ab20*/  ULDC UR5, c[0x0][0x10] ;  /* 0x0000040000057ab9 */ /* 0x000fe20000000800 */
[----:B0-----:R-:W0:Y:S01]  /*ab30*/  LDC R3, c[0x0][0x14] ;  /* 0x00000500ff037b82 */ /* 0x001e220000000800 */
[----:B------:R-:W-:Y:S01]  /*ab40*/  UIMAD.WIDE.U32 UR4, UR4, UR5, URZ ;  /* 0x00000005040472a5 */ /* 0x000fe2000f8e003f */
[----:B------:R-:W-:Y:S01]  /*ab50*/  PRMT R0, RZ, 0x7610, R0 ;  /* 0x00007610ff007816 */ /* 0x000fe20000000000 */
[----:B------:R-:W-:Y:S01]  /*ab60*/  IMAD.MOV.U32 R23, RZ, RZ, -0x1 ;  /* 0xffffffffff177424 */ /* 0x000fe200078e00ff */
[----:B------:R-:W-:-:S03]  /*ab70*/  MOV R153, 0xffffffff ;  /* 0xffffffff00997802 */ /* 0x000fc60000000f00 */
[----:B0-----:R-:W-:-:S04]  /*ab80*/  IMAD.WIDE.U32 R16, R3, UR4, R16 ;  /* 0x0000000403107c25 */ /* 0x001fc8000f8e0010 */
[----:B------:R-:W-:Y:S01]  /*ab90*/  IMAD R3, R3, UR5, RZ ;  /* 0x0000000503037c24 */ /* 0x000fe2000f8e02ff */
[----:B------:R-:W-:Y:S02]  /*aba0*/  ULDC.64 UR4, c[0x0][0x650] ;  /* 0x0001940000047ab9 */ /* 0x000fe40000000a00 */
[----:B------:R-:W-:Y:S01]  /*abb0*/  ISETP.GE.U32.AND P0, PT, R16, UR4, PT ;  /* 0x0000000410007c0c */ /* 0x000fe2000bf06070 */
[----:B------:R-:W-:-:S05]  /*abc0*/  IMAD.IADD R17, R17, 0x1, R3 ;  /* 0x0000000111117824 */ /* 0x000fca00078e0203 */
[----:B------:R-:W-:-:S13]  /*abd0*/  ISETP.GE.U32.AND.EX P0, PT, R17, UR5, PT, P0 ;  /* 0x0000000511007c0c */ /* 0x000fda000bf06100 */
[----:B------:R-:W-:Y:S05]  /*abe0*/  @P0 BRA `(.L_x_281) ;  /* 0x0000000400640947 */ /* 0x000fea0003800000 */
[----:B------:R-:W0:Y:S01]  /*abf0*/  S2R R12, SR_CTAID.X ;  /* 0x00000000000c7919 */ /* 0x000e220000002500 */
[----:B-12---:R-:W1:Y:S01]  /*ac00*/  LDC.64 R10, c[0x0][0x628] ;  /* 0x00018a00ff0a7b82 */ /* 0x006e620000000a00 */
[----:B------:R-:W-:Y:S01]  /*ac10*/  ULDC UR4, c[0x0][0x150] ;  /* 0x0000540000047ab9 */ /* 0x000fe20000000800 */
[----:B------:R-:W-:Y:S01]  /*ac20*/  IMAD.MOV.U32 R8, RZ, RZ, R16 ;  /* 0x000000ffff087224 */ /* 0x000fe200078e0010 */
[----:B------:R-:W2:Y:S01]  /*ac30*/  S2R R24, SR_CTAID.Y ;  /* 0x0000000000187919 */ /* 0x000ea20000002600 */
[----:B------:R-:W-:-:S04]  /*ac40*/  IMAD.MOV.U32 R9, RZ, RZ, R17 ;  /* 0x000000ffff097224 */ /* 0x000fc800078e0011 */
[----:B------:R-:W2:Y:S08]  /*ac50*/  LDC R21, c[0x0][0x144] ;  /* 0x00005100ff157b82 */ /* 0x000eb00000000800 */
[----:B------:R-:W2:Y:S08]  /*ac60*/  LDC R0, c[0x0][0x630] ;  /* 0x00018c00ff007b82 */ /* 0x000eb00000000800 */
[----:B------:R-:W2:Y:S01]  /*ac70*/  LDC.64 R14, c[0x0][0x620] ;  /* 0x00018800ff0e7b82 */ /* 0x000ea20000000a00 */
[----:B-1----:R-:W-:-:S04]  /*ac80*/  ISETP.NE.U32.AND P0, PT, R10, RZ, PT ;  /* 0x000000ff0a00720c */ /* 0x002fc80003f05070 */
[----:B------:R-:W-:Y:S02]  /*ac90*/  ISETP.NE.AND.EX P0, PT, R11, RZ, PT, P0 ;  /* 0x000000ff0b00720c */ /* 0x000fe40003f05300 */
[----:B0-----:R-:W-:-:S05]  /*aca0*/  I2FP.F32.U32 R3, R12 ;  /* 0x0000000c00037245 */ /* 0x001fca0000201000 */
[----:B------:R-:W-:-:S04]  /*acb0*/  FMUL R3, R3, UR4 ;  /* 0x0000000403037c20 */ /* 0x000fc80008400000 */
[----:B------:R0:W1:Y:S02]  /*acc0*/  F2I.U32.TRUNC.NTZ R20, R3 ;  /* 0x0000000300147305 */ /* 0x000064000020f000 */
[----:B------:R-:W-:Y:S05]  /*acd0*/  @!P0 BRA `(.L_x_282) ;  /* 0x0000000000288947 */ /* 0x000fea0003800000 */
[----:B0-----:R-:W0:Y:S02]  /*ace0*/  LDC R3, c[0x0][0x634] ;  /* 0x00018d00ff037b82 */ /* 0x001e240000000800 */
        /* <DEDUP_REMOVED lines=9> */
.L_x_282:
[----:B------:R-:W3:Y:S01]  /*ad80*/  LDC.64 R28, c[0x0][0x640] ;  /* 0x00019000ff1c7b82 */ /* 0x000ee20000000a00 */
[-CC-:B--2---:R-:W-:Y:S01]  /*ad90*/  SHF.R.U64 R23, R8, R0.reuse, R9.reuse ;  /* 0x0000000008177219 */ /* 0x184fe20000001209 */
[----:B-1----:R-:W-:Y:S01]  /*ada0*/  IMAD.MOV R20, RZ, RZ, -R20 ;  /* 0x000000ffff147224 */ /* 0x002fe200078e0a14 */
[----:B------:R-:W-:Y:S01]  /*adb0*/  SHF.R.U32.HI R0, RZ, R0, R9 ;  /* 0x00000000ff007219 */ /* 0x000fe20000011609 */
[----:B------:R-:W-:Y:S01]  /*adc0*/  ULDC UR4, c[0x0][0x154] ;  /* 0x0000550000047ab9 */ /* 0x000fe20000000800 */
[----:B0-----:R-:W-:Y:S01]  /*add0*/  IADD3 R3, P0, RZ, -R23, RZ ;  /* 0x80000017ff037210 */ /* 0x001fe20007f1e0ff */
[----:B------:R-:W-:Y:S02]  /*ade0*/  IMAD R21, R21, R20, R12 ;  /* 0x0000001415157224 */ /* 0x000fe400078e020c */
[----:B------:R-:W0:Y:S01]  /*adf0*/  LDC R6, c[0x0][0x618] ;  /* 0x00018600ff067b82 */ /* 0x000e220000000800 */
[----:B------:R-:W-:Y:S02]  /*ae00*/  IMAD.MOV.U32 R7, RZ, RZ, 0x1 ;  /* 0x00000001ff077424 */ /* 0x000fe400078e00ff */
[----:B------:R-:W-:-:S04]  /*ae10*/  IMAD.X R5, RZ, RZ, ~R0, P0 ;  /* 0x000000ffff057224 */ /* 0x000fc800000e0e00 */
[-C--:B------:R-:W-:Y:S01]  /*ae20*/  IMAD R0, R5, R14.reuse, RZ ;  /* 0x0000000e05007224 */ /* 0x080fe200078e02ff */
[----:B------:R-:W1:Y:S01]  /*ae30*/  LDC R8, c[0x0][0x608] ;  /* 0x00018200ff087b82 */ /* 0x000e620000000800 */
[----:B------:R-:W-:-:S04]  /*ae40*/  IMAD.WIDE.U32 R4, R3, R14, R16 ;  /* 0x0000000e03047225 */ /* 0x000fc800078e0010 */
[----:B------:R-:W-:Y:S01]  /*ae50*/  IMAD R3, R3, R15, R0 ;  /* 0x0000000f03037224 */ /* 0x000fe200078e0200 */
[----:B------:R-:W-:Y:S02]  /*ae60*/  I2FP.F32.U32 R0, R24 ;  /* 0x0000001800007245 */ /* 0x000fe40000201000 */
[----:B------:R-:W2:Y:S01]  /*ae70*/  LDC R26, c[0x0][0x658] ;  /* 0x00019600ff1a7b82 */ /* 0x000ea20000000800 */
[----:B---3--:R-:W-:Y:S02]  /*ae80*/  ISETP.NE.U32.AND P0, PT, R28, RZ, PT ;  /* 0x000000ff1c00720c */ /* 0x008fe40003f05070 */
[----:B------:R-:W-:Y:S01]  /*ae90*/  IADD3 R3, R5, R3, RZ ;  /* 0x0000000305037210 */ /* 0x000fe20007ffe0ff */
[----:B------:R-:W-:Y:S01]  /*aea0*/  FMUL R0, R0, UR4 ;  /* 0x0000000400007c20 */ /* 0x000fe20008400000 */
[----:B------:R-:W-:Y:S01]  /*aeb0*/  ISETP.NE.AND.EX P0, PT, R29, RZ, PT, P0 ;  /* 0x000000ff1d00720c */ /* 0x000fe20003f05300 */
[----:B------:R-:W-:Y:S02]  /*aec0*/  IMAD.MOV.U32 R5, RZ, RZ, -0x1 ;  /* 0xffffffffff057424 */ /* 0x000fe400078e00ff */
[----:B------:R-:W3:Y:S01]  /*aed0*/  LDC R15, c[0x0][0x148] ;  /* 0x00005200ff0f7b82 */ /* 0x000ee20000000800 */
[-CC-:B0-----:R-:W-:Y:S01]  /*aee0*/  SHF.R.U64 R12, R4, R6.reuse, R3.reuse ;  /* 0x00000006040c7219 */ /* 0x181fe20000001203 */
[----:B------:R0:W0:Y:S01]  /*aef0*/  F2I.U32.TRUNC.NTZ R13, R0 ;  /* 0x00000000000d7305 */ /* 0x000022000020f000 */
[----:B------:R-:W-:-:S05]  /*af00*/  SHF.R.U32.HI R3, RZ, R6, R3 ;  /* 0x00000006ff037219 */ /* 0x000fca0000011603 */
[----:B------:R-:W0:Y:S01]  /*af10*/  LDC R20, c[0x0][0x600] ;  /* 0x00018000ff147b82 */ /* 0x000e220000000800 */
[-CC-:B-1----:R-:W-:Y:S02]  /*af20*/  SHF.R.U64 R10, R12, R8.reuse, R3.reuse ;  /* 0x000000080c0a7219 */ /* 0x182fe40000001203 */
[----:B------:R-:W-:-:S05]  /*af30*/  SHF.R.U32.HI R3, RZ, R8, R3 ;  /* 0x00000008ff037219 */ /* 0x000fca0000011603 */
[----:B------:R-:W1:Y:S01]  /*af40*/  LDC R27, c[0x0][0x648] ;  /* 0x00019200ff1b7b82 */ /* 0x000e620000000800 */
[-C--:B--2---:R-:W-:Y:S02]  /*af50*/  SHF.L.U32 R4, R5, R26.reuse, RZ ;  /* 0x0000001a05047219 */ /* 0x084fe400000006ff */
[--C-:B------:R-:W-:Y:S02]  /*af60*/  SHF.R.U64 R14, R10, R26, R3.reuse ;  /* 0x0000001a0a0e7219 */ /* 0x100fe40000001203 */
[----:B------:R-:W-:Y:S02]  /*af70*/  LOP3.LUT R25, RZ, R4, RZ, 0x33, !PT ;  /* 0x00000004ff197212 */ /* 0x000fe400078e33ff */
[-C--:B------:R-:W-:Y:S01]  /*af80*/  SHF.R.U32.HI R5, RZ, R26.reuse, R3 ;  /* 0x0000001aff057219 */ /* 0x080fe20000011603 */
[----:B------:R-:W2:Y:S01]  /*af90*/  LDC R30, c[0x0][0x638] ;  /* 0x00018e00ff1e7b82 */ /* 0x000ea20000000800 */
[----:B------:R-:W-:Y:S01]  /*afa0*/  SHF.L.U32 R152, R7, R26, RZ ;  /* 0x0000001a07987219 */ /* 0x000fe200000006ff */
[----:B------:R-:W-:-:S06]  /*afb0*/  IMAD.MOV.U32 R4, RZ, RZ, R14 ;  /* 0x000000ffff047224 */ /* 0x000fcc00078e000e */
[----:B------:R-:W0:Y:S01]  /*afc0*/  LDC R31, c[0x0][0x610] ;  /* 0x00018400ff1f7b82 */ /* 0x000e220000000800 */
[----:B------:R-:W-:Y:S05]  /*afd0*/  @!P0 BRA `(.L_x_283) ;  /* 0x0000000000288947 */ /* 0x000fea0003800000 */
[----:B------:R-:W4:Y:S02]  /*afe0*/  LDC R3, c[0x0][0x64c] ;  /* 0x00019300ff037b82 */ /* 0x000f240000000800 */
[----:B----4-:R-:W-:-:S05]  /*aff0*/  IADD3 R3, P0, R14, R3, RZ ;  /* 0x000000030e037210 */ /* 0x010fca0007f1e0ff */
        /* <DEDUP_REMOVED lines=8> */
.L_x_283:
[----:B------:R-:W-:Y:S01]  /*b080*/  ISETP.NE.AND P0, PT, R2, 0x1, PT ;  /* 0x000000010200780c */ /* 0x000fe20003f05270 */
[----:B0-----:R-:W-:Y:S01]  /*b090*/  VIADD R7, R20, 0xffffffff ;  /* 0xffffffff14077836 */ /* 0x001fe20000000000 */
[----:B-1----:R-:W-:Y:S01]  /*b0a0*/  SHF.R.U64 R0, R4, R27, R5 ;  /* 0x0000001b04007219 */ /* 0x002fe20000001205 */
[----:B------:R-:W-:Y:S01]  /*b0b0*/  IMAD.MOV R13, RZ, RZ, -R13 ;  /* 0x000000ffff0d7224 */ /* 0x000fe200078e0a0d */
[----:B------:R-:W-:Y:S01]  /*b0c0*/  LOP3.LUT R5, R10, R25, RZ, 0xc0, !PT ;  /* 0x000000190a057212 */ /* 0x000fe200078ec0ff */
[----:B------:R-:W-:Y:S01]  /*b0d0*/  IMAD.MOV.U32 R4, RZ, RZ, 0x1 ;  /* 0x00000001ff047424 */ /* 0x000fe200078e00ff */
[----:B------:R-:W-:-:S03]  /*b0e0*/  IADD3 R3, -R0, RZ, RZ ;  /* 0x000000ff00037210 */ /* 0x000fc60007ffe1ff */
[----:B------:R-:W-:Y:S01]  /*b0f0*/  IMAD R152, R152, R0, R5 ;  /* 0x0000000098987224 */ /* 0x000fe200078e0205 */
[----:B------:R-:W-:Y:S01]  /*b100*/  LOP3.LUT R5, R12, R7, RZ, 0xc0, !PT ;  /* 0x000000070c057212 */ /* 0x000fe200078ec0ff */
[----:B--2---:R-:W-:Y:S02]  /*b110*/  IMAD R0, R3, R30, R14 ;  /* 0x0000001e03007224 */ /* 0x004fe400078e020e */
[----:B---3--:R-:W-:Y:S02]  /*b120*/  @P0 IMAD R21, R15, R13, R24 ;  /* 0x0000000d0f150224 */ /* 0x008fe400078e0218 */
[----:B------:R-:W-:Y:S01]  /*b130*/  IMAD R3, R0, R20, R5 ;  /* 0x0000001400037224 */ /* 0x000fe200078e0205 */
[----:B------:R-:W-:Y:S01]  /*b140*/  PRMT R0, R4, 0x7610, R0 ;  /* 0x0000761004007816 */ /* 0x000fe20000000000 */
[----:B------:R-:W-:-:S05]  /*b150*/  IMAD R152, R152, R31, R21 ;  /* 0x0000001f98987224 */ /* 0x000fca00078e0215 */
[----:B------:R-:W-:Y:S02]  /*b160*/  SEL R153, R3, R152, !P0 ;  /* 0x0000009803997207 */ /* 0x000fe40004000000 */
[----:B------:R-:W-:-:S07]  /*b170*/  SEL R152, R152, R3, !P0 ;  /* 0x0000000398987207 */ /* 0x000fce0004000000 */
.L_x_281:
[----:B------:R-:W-:-:S13]  /*b180*/  LOP3.LUT P0, RZ, R0, 0xff, RZ, 0xc0, !PT ;  /* 0x000000ff00ff7812 */ /* 0x000fda000780c0ff */
[----:B------:R-:W-:Y:S05]  /*b190*/  @P0 BRA `(.L_x_284) ;  /* 0xffffff5c00540947 */ /* 0x000fea000383ffff */
[----:B------:R-:W-:Y:S05]  /*b1a0*/  EXIT ;  /* 0x000000000000794d */ /* 0x000fea0003800000 */
.L_x_3:
[----:B0-----:R-:W-:Y:S01]  /*b1b0*/  ULDC.64 UR4, c[0x0][0x650] ;  /* 0x0001940000047ab9 */ /* 0x001fe20000000a00 */
[----:B------:R-:W-:Y:S01]  /*b1c0*/  PRMT R6, RZ, 0x7610, R6 ;  /* 0x00007610ff067816 */ /* 0x000fe20000000006 */
[----:B------:R-:W-:Y:S01]  /*b1d0*/  IMAD.MOV.U32 R7, RZ, RZ, -0x1 ;  /* 0xffffffffff077424 */ /* 0x000fe200078e00ff */
[----:B------:R-:W-:Y:S01]  /*b1e0*/  ISETP.GE.U32.AND P0, PT, R16, UR4, PT ;  /* 0x0000000410007c0c */ /* 0x000fe2000bf06070 */
[----:B------:R-:W-:Y:S02]  /*b1f0*/  IMAD.MOV.U32 R9, RZ, RZ, -0x1 ;  /* 0xffffffffff097424 */ /* 0x000fe400078e00ff */
[----:B------:R-:W-:Y:S01]  /*b200*/  IMAD.MOV.U32 R8, RZ, RZ, -0x1 ;  /* 0xffffffffff087424 */ /* 0x000fe200078e00ff */
        /* <DEDUP_REMOVED lines=15> */
[----:B------:R-:W-:Y:S01]  /*b300*/  IMAD.WIDE.U32 R6, R11, R12, RZ ;  /* 0x0000000c0b067225 */ /* 0x000fe200078e00ff */
[----:B------:R-:W-:-:S03]  /*b310*/  MOV R10, R9 ;  /* 0x00000009000a7202 */ /* 0x000fc60000000f00 */
[----:B------:R-:W-:Y:S01]  /*b320*/  IMAD.X R11, RZ, RZ, RZ, P0 ;  /* 0x000000ffff0b7224 */ /* 0x000fe200000e06ff */
[----:B------:R-:W-:-:S05]  /*b330*/  IADD3 RZ, P0, R7, R8, RZ ;  /* 0x0000000807ff7210 */ /* 0x000fca0007f1e0ff */
[----:B------:R-:W-:-:S08]  /*b340*/  IMAD.WIDE.U32.X R10, R15, R13, R10, P0 ;  /* 0x0000000d0f0a7225 */ /* 0x000fd000000e040a */
.L_x_286:
[--C-:B------:R-:W-:Y:S01]  /*b350*/  SHF.R.U64 R12, R10, R14, R11.reuse ;  /* 0x0000000e0a0c7219 */ /* 0x100fe2000000120b */
[----:B------:R-:W0:Y:S01]  /*b360*/  LDC R22, c[0x0][0x618] ;  /* 0x00018600ff167b82 */ /* 0x000e220000000800 */
[----:B------:R-:W-:Y:S01]  /*b370*/  I2FP.F32.U32 R6, R4 ;  /* 0x0000000400067245 */ /* 0x000fe20000201000 */
[----:B------:R-:W-:Y:S01]  /*b380*/  ULDC UR4, c[0x0][0x150] ;  /* 0x0000540000047ab9 */ /* 0x000fe20000000800 */
[----:B------:R-:W-:Y:S02]  /*b390*/  SHF.R.U32.HI R5, RZ, R14, R11 ;  /* 0x0000000eff057219 */ /* 0x000fe4000001160b */
[----:B------:R-:W-:Y:S01]  /*b3a0*/  IADD3 R9, P0, RZ, -R12, RZ ;  /* 0x8000000cff097210 */ /* 0x000fe20007f1e0ff */
[----:B------:R-:W-:Y:S01]  /*b3b0*/  FMUL R11, R6, UR4 ;  /* 0x00000004060b7c20 */ /* 0x000fe20008400000 */
[----:B------:R-:W-:Y:S01]  /*b3c0*/  ULDC UR4, c[0x0][0x154] ;  /* 0x0000550000047ab9 */ /* 0x000fe20000000800 */
[----:B------:R-:W1:Y:S02]  /*b3d0*/  LDC.64 R24, c[0x0][0x640] ;  /* 0x00019000ff187b82 */ /* 0x000e640000000a00 */
[----:B------:R-:W-:-:S02]  /*b3e0*/  IMAD.X R5, RZ, RZ, ~R5, P0 ;  /* 0x000000ffff057224 */ /* 0x000fc400000e0e05 */
[----:B------:R-:W2:Y:S01]  /*b3f0*/  F2I.U32.TRUNC.NTZ R11, R11 ;  /* 0x0000000b000b7305 */ /* 0x000ea2000020f000 */
[----:B------:R-:W-:-:S03]  /*b400*/  IMAD.WIDE.U32 R6, R9, R20, R16 ;  /* 0x0000001409067225 */ /* 0x000fc600078e0010 */
[----:B------:R-:W3:Y:S01]  /*b410*/  LDC R13, c[0x0][0x144] ;  /* 0x00005100ff0d7b82 */ /* 0x000ee20000000800 */
[----:B------:R-:W-:-:S04]  /*b420*/  IMAD R8, R5, R20, RZ ;  /* 0x0000001405087224 */ /* 0x000fc800078e02ff */
[----:B------:R-:W-:Y:S02]  /*b430*/  IMAD R5, R9, R21, R8 ;  /* 0x0000001509057224 */ /* 0x000fe400078e0208 */
[----:B------:R-:W-:Y:S01]  /*b440*/  IMAD.MOV.U32 R8, RZ, RZ, -0x1 ;  /* 0xffffffffff087424 */ /* 0x000fe200078e00ff */
[----:B------:R-:W4:Y:S01]  /*b450*/  LDC R14, c[0x0][0x608] ;  /* 0x00018200ff0e7b82 */ /* 0x000f220000000800 */
[----:B------:R-:W-:Y:S01]  /*b460*/  IMAD.IADD R5, R7, 0x1, R5 ;  /* 0x0000000107057824 */ /* 0x000fe200078e0205 */
[----:B------:R-:W-:-:S04]  /*b470*/  I2FP.F32.U32 R7, R3 ;  /* 0x0000000300077245 */ /* 0x000fc80000201000 */
[-C--:B0-----:R-:W-:Y:S01]  /*b480*/  SHF.R.U64 R10, R6, R22.reuse, R5 ;  /* 0x00000016060a7219 */ /* 0x081fe20000001205 */
[----:B--2---:R-:W-:Y:S01]  /*b490*/  IMAD.MOV R6, RZ, RZ, -R11 ;  /* 0x000000ffff067224 */ /* 0x004fe200078e0a0b */
[----:B------:R-:W0:Y:S01]  /*b4a0*/  LDC R9, c[0x0][0x658] ;  /* 0x00019600ff097b82 */ /* 0x000e220000000800 */
[----:B-1----:R-:W-:Y:S01]  /*b4b0*/  ISETP.NE.U32.AND P0, PT, R24, RZ, PT ;  /* 0x000000ff1800720c */ /* 0x002fe20003f05070 */
[----:B------:R-:W-:Y:S01]  /*b4c0*/  FMUL R7, R7, UR4 ;  /* 0x0000000407077c20 */ /* 0x000fe20008400000 */
[----:B------:R-:W-:Y:S02]  /*b4d0*/  SHF.R.U32.HI R5, RZ, R22, R5 ;  /* 0x00000016ff057219 */ /* 0x000fe40000011605 */
[----:B------:R-:W-:-:S03]  /*b4e0*/  ISETP.NE.AND.EX P0, PT, R25, RZ, PT, P0 ;  /* 0x000000ff1900720c */ /* 0x000fc60003f05300 */
[----:B------:R-:W1:Y:S01]  /*b4f0*/  LDC R20, c[0x0][0x148] ;  /* 0x00005200ff147b82 */ /* 0x000e620000000800 */
[----:B---3--:R-:W-:Y:S02]  /*b500*/  IMAD R23, R13, R6, R4 ;  /* 0x000000060d177224 */ /* 0x008fe400078e0204 */
[----:B------:R-:W-:-:S05]  /*b510*/  IMAD.MOV.U32 R6, RZ, RZ, 0x1 ;  /* 0x00000001ff067424 */ /* 0x000fca00078e00ff */
[----:B------:R-:W2:Y:S01]  /*b520*/  LDC R21, c[0x0][0x600] ;  /* 0x00018000ff157b82 */ /* 0x000ea20000000800 */
[-CC-:B----4-:R-:W-:Y:S02]  /*b530*/  SHF.R.U64 R13, R10, R14.reuse, R5.reuse ;  /* 0x0000000e0a0d7219 */ /* 0x190fe40000001205 */
[----:B------:R-:W-:Y:S02]  /*b540*/  SHF.R.U32.HI R4, RZ, R14, R5 ;  /* 0x0000000eff047219 */ /* 0x000fe40000011605 */
[----:B------:R3:W4:Y:S03]  /*b550*/  F2I.U32.TRUNC.NTZ R14, R7 ;  /* 0x00000007000e7305 */ /* 0x000726000020f000 */
[----:B------:R-:W1:Y:S01]  /*b560*/  LDC R26, c[0x0][0x648] ;  /* 0x00019200ff1a7b82 */ /* 0x000e620000000800 */
[-C--:B0-----:R-:W-:Y:S02]  /*b570*/  SHF.R.U64 R15, R13, R9.reuse, R4 ;  /* 0x000000090d0f7219 */ /* 0x081fe40000001204 */
[----:B------:R-:W-:-:S02]  /*b580*/  SHF.L.U32 R8, R8, R9, RZ ;  /* 0x0000000908087219 */ /* 0x000fc400000006ff */
[-C--:B------:R-:W-:Y:S01]  /*b590*/  SHF.R.U32.HI R5, RZ, R9.reuse, R4 ;  /* 0x00000009ff057219 */ /* 0x080fe20000011604 */
[----:B------:R-:W-:Y:S01]  /*b5a0*/  IMAD.MOV.U32 R4, RZ, RZ, R15 ;  /* 0x000000ffff047224 */ /* 0x000fe200078e000f */
[----:B------:R-:W-:Y:S01]  /*b5b0*/  SHF.L.U32 R22, R6, R9, RZ ;  /* 0x0000000906167219 */ /* 0x000fe200000006ff */
[----:B------:R-:W0:Y:S01]  /*b5c0*/  LDC R27, c[0x0][0x638] ;  /* 0x00018e00ff1b7b82 */ /* 0x000e220000000800 */
[----:B------:R-:W-:-:S07]  /*b5d0*/  LOP3.LUT R28, RZ, R8, RZ, 0x33, !PT ;  /* 0x00000008ff1c7212 */ /* 0x000fce00078e33ff */
[----:B------:R-:W0:Y:S01]  /*b5e0*/  LDC R29, c[0x0][0x610] ;  /* 0x00018400ff1d7b82 */ /* 0x000e220000000800 */
[----:B---34-:R-:W-:Y:S05]  /*b5f0*/  @!P0 BRA `(.L_x_287) ;  /* 0x0000000000288947 */ /* 0x018fea0003800000 */
[----:B------:R-:W3:Y:S02]  /*b600*/  LDC R4, c[0x0][0x64c] ;  /* 0x00019300ff047b82 */ /* 0x000ee40000000800 */
[----:B---3--:R-:W-:-:S05]  /*b610*/  IADD3 R9, P0, R15, R4, RZ ;  /* 0x000000040f097210 */ /* 0x008fca0007f1e0ff */
        /* <DEDUP_REMOVED lines=8> */
.L_x_287:
[----:B------:R-:W-:Y:S01]  /*b6a0*/  ISETP.NE.AND P0, PT, R2, 0x1, PT ;  /* 0x000000010200780c */ /* 0x000fe20003f05270 */
[----:B--2---:R-:W-:Y:S01]  /*b6b0*/  VIADD R7, R21, 0xffffffff ;  /* 0xffffffff15077836 */ /* 0x004fe20000000000 */
[----:B-1----:R-:W-:Y:S01]  /*b6c0*/  SHF.R.U64 R5, R4, R26, R5 ;  /* 0x0000001a04057219 */ /* 0x002fe20000001205 */
[----:B------:R-:W-:Y:S01]  /*b6d0*/  IMAD.MOV R14, RZ, RZ, -R14 ;  /* 0x000000ffff0e7224 */ /* 0x000fe200078e0a0e */
[----:B------:R-:W-:Y:S01]  /*b6e0*/  LOP3.LUT R4, R13, R28, RZ, 0xc0, !PT ;  /* 0x0000001c0d047212 */ /* 0x000fe200078ec0ff */
[----:B------:R-:W-:Y:S01]  /*b6f0*/  IMAD.MOV.U32 R8, RZ, RZ, R12 ;  /* 0x000000ffff087224 */ /* 0x000fe200078e000c */
[----:B------:R-:W-:Y:S01]  /*b700*/  LOP3.LUT R10, R10, R7, RZ, 0xc0, !PT ;  /* 0x000000070a0a7212 */ /* 0x000fe200078ec0ff */
[----:B------:R-:W-:Y:S02]  /*b710*/  IMAD.MOV R6, RZ, RZ, -R5 ;  /* 0x000000ffff067224 */ /* 0x000fe400078e0a05 */
[----:B------:R-:W-:-:S04]  /*b720*/  IMAD R4, R22, R5, R4 ;  /* 0x0000000516047224 */ /* 0x000fc800078e0204 */
[----:B------:R-:W-:Y:S02]  /*b730*/  @P0 IMAD R23, R20, R14, R3 ;  /* 0x0000000e14170224 */ /* 0x000fe400078e0203 */
[----:B0-----:R-:W-:Y:S02]  /*b740*/  IMAD R3, R6, R27, R15 ;  /* 0x0000001b06037224 */ /* 0x001fe400078e020f */
[----:B------:R-:W-:Y:S02]  /*b750*/  IMAD R7, R4, R29, R23 ;  /* 0x0000001d04077224 */ /* 0x000fe400078e0217 */
[----:B------:R-:W-:Y:S02]  /*b760*/  IMAD R4, R3, R21, R10 ;  /* 0x0000001503047224 */ /* 0x000fe400078e020a */
[----:B------:R-:W-:-:S03]  /*b770*/  IMAD.MOV.U32 R6, RZ, RZ, 0x1 ;  /* 0x00000001ff067424 */ /* 0x000fc600078e00ff */
[----:B------:R-:W-:Y:S02]  /*b780*/  SEL R9, R4, R7, !P0 ;  /* 0x0000000704097207 */ /* 0x000fe40004000000 */
[----:B------:R-:W-:-:S07]  /*b790*/  SEL R7, R7, R4, !P0 ;  /* 0x0000000407077207 */ /* 0x000fce0004000000 */
.L_x_285:
[----:B------:R-:W-:-:S08]  /*b7a0*/  NOP ;  /* 0x0000000000007918 */ /* 0x000fd00000000000 */
[----:B------:R-:W0:-:S00]  /*b7b0*/  USETMAXREG.DEALLOC.CTAPOOL 0x28 ;  /* 0x00000028000079c8 */ /* 0x000e0000080e0500 */
[----:B0-----:R-:W-:-:S13]  /*b7c0*/  ISETP.NE.AND P0, PT, R0, RZ, PT ;  /* 0x000000ff0000720c */ /* 0x001fda0003f05270 */
[----:B------:R-:W-:Y:S05]  /*b7d0*/  @P0 EXIT ;  /* 0x000000000000094d */ /* 0x000fea0003800000 */
[----:B------:R-:W-:Y:S01]  /*b7e0*/  LOP3.LUT P0, RZ, R6, 0xff, RZ, 0xc0, !PT ;  /* 0x000000ff06ff7812 */ /* 0x000fe2000780c0ff */
[----:B------:R-:W-:Y:S02]  /*b7f0*/  IMAD.MOV.U32 R3, RZ, RZ, 0x1 ;  /* 0x00000001ff037424 */ /* 0x000fe400078e00ff */
[----:B------:R-:W-:-:S10]  /*b800*/  IMAD.MOV.U32 R0, RZ, RZ, RZ ;  /* 0x000000ffff007224 */ /* 0x000fd400078e00ff */
[----:B------:R-:W-:Y:S05]  /*b810*/  @!P0 BRA `(.L_x_288) ;  /* 0x0000000c00648947 */ /* 0x000fea0003800000 */
[----:B------:R-:W0:Y:S01]  /*b820*/  LDC R0, c[0x0][0x28c] ;  /* 0x0000a300ff007b82 */ /* 0x000e220000000800 */
[----:B------:R-:W-:Y:S01]  /*b830*/  ULDC UR5, c[0x0][0x658] ;  /* 0x0001960000057ab9 */ /* 0x000fe20000000800 */
[----:B------:R-:W-:Y:S01]  /*b840*/  UMOV UR7, 0xffffffff ;  /* 0xffffffff00077882 */ /* 0x000fe20000000000 */
[----:B------:R-:W-:Y:S01]  /*b850*/  ULDC UR6, c[0x0][0xc] ;  /* 0x0000030000067ab9 */ /* 0x000fe20000000800 */
[----:B------:R-:W-:Y:S01]  /*b860*/  USHF.L.U32 UR9, UR7, UR5, URZ ;  /* 0x0000000507097299 */ /* 0x000fe2000800063f */
[C---:B------:R-:W-:Y:S01]  /*b870*/  LOP3.LUT P2, RZ, R18.reuse, 0x7f, RZ, 0xc0, !PT ;  /* 0x0000007f12ff7812 */ /* 0x040fe2000784c0ff */
[----:B------:R-:W-:Y:S01]  /*b880*/  UMOV UR8, 0x1 ;  /* 0x0000000100087882 */ /* 0x000fe20000000000 */
[----:B------:R-:W-:Y:S01]  /*b890*/  ULDC UR7, c[0x0][0x10] ;  /* 0x0000040000077ab9 */ /* 0x000fe20000000800 */
[----:B------:R-:W-:Y:S01]  /*b8a0*/  LOP3.LUT P0, RZ, R18, 0x1f, RZ, 0xc0, !PT ;  /* 0x0000001f12ff7812 */ /* 0x000fe2000780c0ff */
[----:B------:R-:W-:Y:S01]  /*b8b0*/  UIMAD.WIDE.U32 UR6, UR6, UR7, URZ ;  /* 0x00000007060672a5 */ /* 0x000fe2000f8e003f */
[----:B------:R-:W-:Y:S01]  /*b8c0*/  BSSY B0, `(.L_x_288) ;  /* 0x00000ce000007945 */ /* 0x000fe20003800000 */
[----:B------:R-:W-:Y:S01]  /*b8d0*/  USHF.L.U32 UR5, UR8, UR5, URZ ;  /* 0x0000000508057299 */ /* 0x000fe2000800063f */
[----:B------:R-:W-:Y:S01]  /*b8e0*/  MOV R11, 0x1 ;  /* 0x00000001000b7802 */ /* 0x000fe20000000f00 */
[----:B------:R-:W-:Y:S01]  /*b8f0*/  ULDC UR4, c[0x0][0x600] ;  /* 0x0001800000047ab9 */ /* 0x000fe20000000800 */
[----:B------:R-:W-:Y:S01]  /*b900*/  ULDC UR8, c[0x0][0x14] ;  /* 0x0000050000087ab9 */ /* 0x000fe20000000800 */
[----:B------:R-:W-:Y:S01]  /*b910*/  LOP3.LUT R18, R19, 0x2, RZ, 0xfc, !PT ;  /* 0x0000000213127812 */ /* 0x000fe200078efcff */
[----:B------:R-:W-:Y:S01]  /*b920*/  UIMAD.WIDE.U32 UR30, UR6, UR8, URZ ;  /* 0x00000008061e72a5 */ /* 0x000fe2000f8e003f */
[----:B------:R-:W-:Y:S01]  /*b930*/  PLOP3.LUT P0, PT, P0, P2, PT, 0x8a, 0x0 ;  /* 0x000000000000781c */ /* 0x000fe20000705172 */
[----:B------:R-:W-:-:S02]  /*b940*/  UIMAD UR7, UR7, UR8, URZ ;  /* 0x00000008070772a4 */ /* 0x000fc4000f8e023f */
[----:B------:R-:W-:Y:S02]  /*b950*/  UIADD3 UR4, UR4, -0x1, URZ ;  /* 0xffffffff04047890 */ /* 0x000fe4000fffe03f */
[----:B------:R-:W-:Y:S01]  /*b960*/  ULOP3.LUT UR6, URZ, UR9, URZ, 0x33, !UPT ;  /* 0x000000093f067292 */ /* 0x000fe2000f8e333f */
[----:B0-----:R-:W-:Y:S01]  /*b970*/  VIADD R0, R0, 0x7f ;  /* 0x0000007f00007836 */ /* 0x001fe20000000000 */
[----:B------:R-:W-:Y:S01]  /*b980*/  UIADD3 UR7, UR31, UR7, URZ ;  /* 0x000000071f077290 */ /* 0x000fe2000fffe03f */
[----:B------:R-:W-:-:S03]  /*b990*/  ULDC.64 UR38, c[0x0][0x198] ;  /* 0x0000660000267ab9 */ /* 0x000fc60000000a00 */
[----:B------:R-:W-:-:S04]  /*b9a0*/  SHF.R.S32.HI R3, RZ, 0x1f, R0 ;  /* 0x0000001fff037819 */ /* 0x000fc80000011400 */
[----:B------:R-:W-:Y:S01]  /*b9b0*/  LEA.HI R3, R3, R0, RZ, 0x7 ;  /* 0x0000000003037211 */ /* 0x000fe200078f38ff */
[----:B------:R-:W-:-:S03]  /*b9c0*/  IMAD.MOV.U32 R0, RZ, RZ, RZ ;  /* 0x000000ffff007224 */ /* 0x000fc600078e00ff */
[----:B------:R-:W-:Y:S01]  /*b9d0*/  SHF.R.S32.HI R13, RZ, 0x7, R3 ;  /* 0x00000007ff0d7819 */ /* 0x000fe20000011403 */
[----:B------:R-:W-:-:S04]  /*b9e0*/  IMAD.MOV.U32 R3, RZ, RZ, 0x1 ;  /* 0x00000001ff037424 */ /* 0x000fc800078e00ff */
[----:B------:R-:W-:-:S07]  /*b9f0*/  VIADD R10, R13, 0x1 ;  /* 0x000000010d0a7836 */ /* 0x000fce0000000000 */
.L_x_300:
[----:B------:R-:W-:-:S03]  /*ba00*/  UMOV UR8, 0xffffffff ;  /* 0xffffffff00087882 */ /* 0x000fc60000000000 */
[----:B------:R-:W-:Y:S05]  /*ba10*/  BRA.DIV UR8, `(.L_x_289) ;  /* 0x0000000e08887947 */ /* 0x000fea000b800000 */
[----:B------:R-:W-:-:S13]  /*ba20*/  ELECT P6, URZ, PT ;  /* 0x00000000003f782f */ /* 0x000fda00038c0000 */
.L_x_309:
[----:B------:R-:W0:Y:S01]  /*ba30*/  LDC R4, c[0x0][0x28c] ;  /* 0x0000a300ff047b82 */ /* 0x000e220000000800 */
[----:B------:R-:W-:Y:S01]  /*ba40*/  BSSY B1, `(.L_x_290) ;  /* 0x0000043000017945 */ /* 0x000fe20003800000 */
[----:B0-----:R-:W-:-:S13]  /*ba50*/  ISETP.LT.OR P6, PT, R4, 0x1, !P6 ;  /* 0x000000010400780c */ /* 0x001fda00077c1670 */
[----:B------:R-:W-:Y:S05]  /*ba60*/  @P6 BRA `(.L_x_291) ;  /* 0x0000000400006947 */ /* 0x000fea0003800000 */
[----:B------:R-:W-:Y:S01]  /*ba70*/  IMAD.SHL.U32 R14, R7, 0x100, RZ ;  /* 0x00000100070e7824 */ /* 0x000fe200078e00ff */
[----:B------:R-:W-:Y:S01]  /*ba80*/  MOV R6, R0 ;  /* 0x0000000000067202 */ /* 0x000fe20000000f00 */
[----:B------:R-:W-:Y:S02]  /*ba90*/  IMAD.SHL.U32 R15, R9, 0x80, RZ ;  /* 0x00000080090f7824 */ /* 0x000fe400078e00ff */
[----:B------:R-:W-:Y:S02]  /*baa0*/  IMAD.MOV.U32 R20, RZ, RZ, RZ ;  /* 0x000000ffff147224 */ /* 0x000fe400078e00ff */
[----:B------:R-:W-:Y:S02]  /*bab0*/  IMAD.MOV.U32 R4, RZ, RZ, R10 ;  /* 0x000000ffff047224 */ /* 0x000fe400078e000a */
[----:B------:R-:W-:-:S07]  /*bac0*/  IMAD.MOV.U32 R5, RZ, RZ, R3 ;  /* 0x000000ffff057224 */ /* 0x000fce00078e0003 */
.L_x_295:
[----:B------:R-:W0:Y:S01]  /*bad0*/  S2R R12, SR_CgaCtaId ;  /* 0x00000000000c7919 */ /* 0x000e220000008800 */
[----:B------:R-:W-:Y:S01]  /*bae0*/  MOV R7, 0x400 ;  /* 0x0000040000077802 */ /* 0x000fe20000000f00 */
[----:B------:R-:W1:Y:S03]  /*baf0*/  @!P2 LDC R9, c[0x0][0x500] ;  /* 0x00014000ff09ab82 */ /* 0x000e660000000800 */
[----:B0-----:R-:W-:Y:S02]  /*bb00*/  LEA R21, R12, R7, 0x18 ;  /* 0x000000070c157211 */ /* 0x001fe400078ec0ff */
[----:B------:R-:W-:-:S03]  /*bb10*/  SHF.L.U32 R7, R5, 0x1f, RZ ;  /* 0x0000001f05077819 */ /* 0x000fc600000006ff */
[----:B------:R-:W-:-:S04]  /*bb20*/  IMAD R12, R6, 0x8, R21 ;  /* 0x00000008060c7824 */ /* 0x000fc800078e0215 */
[----:B------:R-:W0:Y:S02]  /*bb30*/  SYNCS.PHASECHK.TRANS64.TRYWAIT P1, [R12+URZ+0x10], R7 ;  /* 0x000010070c0075a7 */ /* 0x000e24000802017f */
[----:B01----:R-:W-:Y:S05]  /*bb40*/  @!P1 BRA `(.L_x_292) ;  /* 0x0000000c005c9947 */ /* 0x003fea0003800000 */
.L_x_310:
[----:B0-----:R-:W-:Y:S01]  /*bb50*/  PRMT R7, R18, 0x9910, RZ ;  /* 0x0000991012077816 */ /* 0x001fe200000000ff */
[----:B------:R0:W-:Y:S03]  /*bb60*/  @!P2 SYNCS.ARRIVE.TRANS64 RZ, [R12+URZ], R9 ;  /* 0x000000090cffa9a7 */ /* 0x0001e6000800003f */
[----:B------:R-:W-:-:S13]  /*bb70*/  ISETP.NE.AND P1, PT, R7, 0x2, PT ;  /* 0x000000020700780c */ /* 0x000fda0003f25270 */
[----:B0-----:R-:W-:Y:S05]  /*bb80*/  @P1 BRA `(.L_x_293) ;  /* 0x0000000000041947 */ /* 0x001fea0003800000 */
[----:B------:R-:W-:Y:S01]  /*bb90*/  BPT.TRAP 0x1 ;  /* 0x000000040000795c */ /* 0x000fe20000300000 */
.L_x_293:
[----:B------:R-:W-:Y:S05]  /*bba0*/  @P0 BRA `(.L_x_294) ;  /* 0x0000000000040947 */ /* 0x000fea0003800000 */
[----:B------:R-:W-:Y:S01]  /*bbb0*/  BPT.TRAP 0x1 ;  /* 0x000000040000795c */ /* 0x000fe20000300000 */
.L_x_294:
[--C-:B------:R-:W-:Y:S01]  /*bbc0*/  IMAD R7, R6, 0x10000, R21.reuse ;  /* 0x0001000006077824 */ /* 0x100fe200078e0215 */
[----:B------:R-:W-:Y:S01]  /*bbd0*/  R2UR UR34, R20 ;  /* 0x00000000142272ca */ /* 0x000fe200000e0000 */
[----:B------:R-:W-:Y:S01]  /*bbe0*/  IMAD R21, R6, 0x8000, R21 ;  /* 0x0000800006157824 */ /* 0x000fe200078e0215 */
[----:B------:R-:W-:Y:S01]  /*bbf0*/  R2UR UR33, R12 ;  /* 0x000000000c2172ca */ /* 0x000fe200000e0000 */
[----:B------:R-:W-:Y:S01]  /*bc00*/  VIADD R4, R4, 0xffffffff ;  /* 0xffffffff04047836 */ /* 0x000fe20000000000 */
[----:B------:R-:W-:Y:S01]  /*bc10*/  R2UR UR24, R7 ;  /* 0x00000000071872ca */ /* 0x000fe200000e0000 */
[----:B------:R-:W-:Y:S01]  /*bc20*/  UIADD3 UR14, UP0, UR38, 0xf0, URZ ;  /* 0x000000f0260e7890 */ /* 0x000fe2000ff1e03f */
[----:B------:R-:W-:Y:S01]  /*bc30*/  R2UR UR8, R21 ;  /* 0x00000000150872ca */ /* 0x000fe200000e0000 */
[----:B------:R-:W-:Y:S01]  /*bc40*/  UIADD3 UR40, UP1, UR38, 0x1f0, URZ ;  /* 0x000001f026287890 */ /* 0x000fe2000ff3e03f */
[----:B------:R-:W-:Y:S01]  /*bc50*/  R2UR UR36, R8 ;  /* 0x00000000082472ca */ /* 0x000fe200000e0000 */
[----:B------:R-:W-:Y:S01]  /*bc60*/  UIADD3.X UR15, URZ, UR39, URZ, UP0, !UPT ;  /* 0x000000273f0f7290 */ /* 0x000fe200087fe43f */
[----:B------:R-:W-:Y:S01]  /*bc70*/  R2UR UR35, R14 ;  /* 0x000000000e2372ca */ /* 0x000fe200000e0000 */
[----:B------:R-:W-:Y:S01]  /*bc80*/  UIADD3.X UR41, URZ, UR39, URZ, UP1, !UPT ;  /* 0x000000273f297290 */ /* 0x000fe20008ffe43f */
[----:B------:R-:W-:Y:S01]  /*bc90*/  R2UR UR19, R15 ;  /* 0x000000000f1372ca */ /* 0x000fe200000e0000 */
[----:B------:R-:W-:Y:S01]  /*bca0*/  UIADD3 UR26, UR34, 0x40, URZ ;  /* 0x00000040221a7890 */ /* 0x000fe2000fffe03f */
[----:B------:R-:W-:Y:S01]  /*bcb0*/  ISETP.GT.AND P3, PT, R4, 0x1, PT ;  /* 0x000000010400780c */ /* 0x000fe20003f64270 */
[----:B------:R-:W-:Y:S01]  /*bcc0*/  VIADD R6, R6, 0x1 ;  /* 0x0000000106067836 */ /* 0x000fe20000000000 */
[----:B------:R-:W-:Y:S01]  /*bcd0*/  UMOV UR22, 0x0 ;  /* 0x0000000000167882 */ /* 0x000fe20000000000 */
[----:B------:R-:W-:Y:S01]  /*bce0*/  UIADD3 UR32, UR24, 0x100, URZ ;  /* 0x0000010018207890 */ /* 0x000fe2000fffe03f */
[----:B------:R-:W-:Y:S01]  /*bcf0*/  VIADD R20, R20, 0x80 ;  /* 0x0000008014147836 */ /* 0x000fe20000000000 */
[----:B------:R-:W-:Y:S01]  /*bd00*/  UIADD3 UR24, UR24, 0x8100, URZ ;  /* 0x0000810018187890 */ /* 0x000fe2000fffe03f */
[----:B------:R-:W-:Y:S01]  /*bd10*/  ISETP.NE.AND P1, PT, R6, 0x2, PT ;  /* 0x000000020600780c */ /* 0x000fe20003f25270 */
[----:B------:R-:W-:-:S02]  /*bd20*/  UIADD3 UR16, UR8, 0x20100, URZ ;  /* 0x0002010008107890 */ /* 0x000fc4000fffe03f */
[----:B------:R-:W-:Y:S01]  /*bd30*/  UIADD3 UR8, UR8, 0x24100, URZ ;  /* 0x0002410008087890 */ /* 0x000fe2000fffe03f */
[----:B------:R-:W-:Y:S01]  /*bd40*/  SEL R12, RZ, 0x1, P1 ;  /* 0x00000001ff0c7807 */ /* 0x000fe20000800000 */
[----:B------:R-:W-:Y:S01]  /*bd50*/  UMOV UR23, 0x10000000 ;  /* 0x1000000000177882 */ /* 0x000fe20000000000 */
[----:B------:R-:W-:Y:S01]  /*bd60*/  UMOV UR25, UR33 ;  /* 0x0000002100197c82 */ /* 0x000fe20008000000 */
[----:B------:R-:W-:Y:S01]  /*bd70*/  UMOV UR28, UR36 ;  /* 0x00000024001c7c82 */ /* 0x000fe20008000000 */
[----:B------:R-:W-:Y:S01]  /*bd80*/  UMOV UR27, UR35 ;  /* 0x00000023001b7c82 */ /* 0x000fe20008000000 */
[----:B------:R-:W-:Y:S01]  /*bd90*/  UMOV UR17, UR33 ;  /* 0x0000002100117c82 */ /* 0x000fe20008000000 */
[----:B------:R-:W-:Y:S01]  /*bda0*/  UMOV UR18, UR34 ;  /* 0x0000002200127c82 */ /* 0x000fe20008000000 */
[----:B------:R-:W-:Y:S01]  /*bdb0*/  UMOV UR20, UR36 ;  /* 0x0000002400147c82 */ /* 0x000fe20008000000 */
[----:B------:R0:W-:Y:S01]  /*bdc0*/  UTMALDG.3D [UR32], [UR14], desc[UR22] ;  /* 0x000016200e0075b4 */ /* 0x0001e20008011000 */
[----:B------:R-:W-:Y:S01]  /*bdd0*/  UMOV UR9, UR33 ;  /* 0x0000002100097c82 */ /* 0x000fe20008000000 */
[----:B------:R-:W-:Y:S01]  /*bde0*/  UMOV UR11, UR19 ;  /* 0x00000013000b7c82 */ /* 0x000fe20008000000 */
[----:B------:R-:W-:Y:S01]  /*bdf0*/  UMOV UR12, UR36 ;  /* 0x00000024000c7c82 */ /* 0x000fe20008000000 */
[----:B------:R-:W-:Y:S01]  /*be00*/  UMOV UR10, UR26 ;  /* 0x0000001a000a7c82 */ /* 0x000fe20008000000 */
[----:B------:R-:W-:-:S02]  /*be10*/  LOP3.LUT R5, R5, R12, RZ, 0x3c, !PT ;  /* 0x0000000c05057212 */ /* 0x000fc400078e3cff */
[----:B------:R-:W-:Y:S01]  /*be20*/  SEL R6, R6, RZ, P1 ;  /* 0x000000ff06067207 */ /* 0x000fe20000800000 */
[----:B------:R0:W-:Y:S01]  /*be30*/  UTMALDG.3D [UR24], [UR14], desc[UR22] ;  /* 0x000016180e0075b4 */ /* 0x0001e20008011000 */
[----:B------:R0:W-:Y:S01]  /*be40*/  UTMALDG.3D [UR16], [UR40], desc[UR22] ;  /* 0x00001610280075b4 */ /* 0x0001e20008011000 */
[----:B------:R0:W-:Y:S02]  /*be50*/  UTMALDG.3D [UR8], [UR40], desc[UR22] ;  /* 0x00001608280075b4 */ /* 0x0001e40008011000 */
[----:B0-----:R-:W-:Y:S05]  /*be60*/  @P3 BRA `(.L_x_295) ;  /* 0xfffffffc00183947 */ /* 0x001fea000383ffff */
.L_x_291:
[----:B------:R-:W-:Y:S05]  /*be70*/  BSYNC B1 ;  /* 0x0000000000017941 */ /* 0x000fea0003800000 */
.L_x_290:
[----:B------:R-:W-:Y:S01]  /*be80*/  LOP3.LUT P3, RZ, R11, 0xff, RZ, 0xc0, !PT ;  /* 0x000000ff0bff7812 */ /* 0x000fe2000786c0ff */
[----:B------:R-:W-:Y:S01]  /*be90*/  IMAD.IADD R0, R13, 0x1, R0 ;  /* 0x000000010d007824 */ /* 0x000fe200078e0200 */
[----:B------:R-:W-:Y:S01]  /*bea0*/  IADD3 R16, P4, R16, UR30, RZ ;  /* 0x0000001e10107c10 */ /* 0x000fe2000ff9e0ff */
[----:B------:R-:W-:Y:S01]  /*beb0*/  ULDC.64 UR8, c[0x0][0x650] ;  /* 0x0001940000087ab9 */ /* 0x000fe20000000a00 */
[----:B------:R-:W-:Y:S01]  /*bec0*/  BSSY B1, `(.L_x_296) ;  /* 0x000006b000017945 */ /* 0x000fe20003800000 */
[----:B------:R-:W-:Y:S01]  /*bed0*/  IMAD.MOV.U32 R7, RZ, RZ, -0x1 ;  /* 0xffffffffff077424 */ /* 0x000fe200078e00ff */
[----:B------:R-:W-:Y:S01]  /*bee0*/  SHF.R.U32.HI R4, RZ, 0x1, R0 ;  /* 0x00000001ff047819 */ /* 0x000fe20000011600 */
[----:B------:R-:W-:Y:S01]  /*bef0*/  IMAD.MOV.U32 R8, RZ, RZ, -0x1 ;  /* 0xffffffffff087424 */ /* 0x000fe200078e00ff */
[----:B------:R-:W-:Y:S02]  /*bf00*/  ISETP.GT.U32.AND P1, PT, R0, 0x1, PT ;  /* 0x000000010000780c */ /* 0x000fe40003f24070 */
[----:B------:R-:W-:-:S02]  /*bf10*/  LOP3.LUT R4, R4, 0x1, RZ, 0xc0, !PT ;  /* 0x0000000104047812 */ /* 0x000fc400078ec0ff */
[----:B------:R-:W-:Y:S01]  /*bf20*/  ISETP.LT.U32.AND P1, PT, R13, 0x2, P1 ;  /* 0x000000020d00780c */ /* 0x000fe20000f21070 */
[----:B------:R-:W0:Y:S01]  /*bf30*/  @P3 S2R R6, SR_CgaCtaId ;  /* 0x0000000000063919 */ /* 0x000e220000008800 */
[----:B------:R-:W-:Y:S02]  /*bf40*/  @P3 MOV R5, 0x400 ;  /* 0x0000040000053802 */ /* 0x000fe40000000f00 */
[----:B------:R-:W-:Y:S02]  /*bf50*/  IADD3.X R17, R17, UR7, RZ, P4, !PT ;  /* 0x0000000711117c10 */ /* 0x000fe4000a7fe4ff */
[----:B------:R-:W-:Y:S02]  /*bf60*/  ISETP.GE.U32.AND P4, PT, R16, UR8, PT ;  /* 0x0000000810007c0c */ /* 0x000fe4000bf86070 */
[----:B------:R-:W-:Y:S02]  /*bf70*/  MOV R9, 0xffffffff ;  /* 0xffffffff00097802 */ /* 0x000fe40000000f00 */
[----:B------:R-:W-:-:S02]  /*bf80*/  LOP3.LUT R0, R0, 0x1, RZ, 0xc0, !PT ;  /* 0x0000000100007812 */ /* 0x000fc400078ec0ff */
[----:B------:R-:W-:Y:S02]  /*bf90*/  PRMT R11, RZ, 0x7610, R11 ;  /* 0x00007610ff0b7816 */ /* 0x000fe4000000000b */
[----:B0-----:R-:W-:-:S04]  /*bfa0*/  @P3 LEA R5, R6, R5, 0x18 ;  /* 0x0000000506053211 */ /* 0x001fc800078ec0ff */
[----:B------:R0:W-:Y:S01]  /*bfb0*/  @P3 SYNCS.ARRIVE.TRANS64.A1T0 RZ, [R5+URZ+0x38], RZ ;  /* 0x000038ff05ff39a7 */ /* 0x0001e2000810003f */
[----:B------:R-:W-:Y:S02]  /*bfc0*/  ISETP.NE.U32.AND P3, PT, R4, 0x1, PT ;  /* 0x000000010400780c */ /* 0x000fe40003f65070 */
[----:B------:R-:W-:Y:S02]  /*bfd0*/  SEL R4, RZ, 0x1, !P1 ;  /* 0x00000001ff047807 */ /* 0x000fe40004800000 */
[----:B------:R-:W-:Y:S02]  /*bfe0*/  ISETP.GE.U32.AND.EX P1, PT, R17, UR9, PT, P4 ;  /* 0x0000000911007c0c */ /* 0x000fe4000bf26140 */
[----:B------:R-:W-:-:S04]  /*bff0*/  ISETP.GT.U32.AND P3, PT, R13, 0x1, !P3 ;  /* 0x000000010d00780c */ /* 0x000fc80005f64070 */
[----:B0-----:R-:W-:-:S04]  /*c000*/  SEL R5, RZ, 0x1, !P3 ;  /* 0x00000001ff057807 */ /* 0x001fc80005800000 */
[--C-:B------:R-:W-:Y:S02]  /*c010*/  LOP3.LUT R3, R5, R3, R4.reuse, 0x96, !PT ;  /* 0x0000000305037212 */ /* 0x100fe400078e9604 */
[----:B------:R-:W-:Y:S01]  /*c020*/  PRMT R4, RZ, 0x7610, R4 ;  /* 0x00007610ff047816 */ /* 0x000fe20000000004 */
[----:B------:R-:W-:Y:S06]  /*c030*/  @P1 BRA `(.L_x_297) ;  /* 0x00000004004c1947 */ /* 0x000fec0003800000 */
[----:B------:R-:W-:Y:S01]  /*c040*/  ULDC.64 UR8, c[0x0][0x628] ;  /* 0x00018a0000087ab9 */ /* 0x000fe20000000a00 */
[----:B------:R-:W0:Y:S01]  /*c050*/  S2R R14, SR_CTAID.X ;  /* 0x00000000000e7919 */ /* 0x000e220000002500 */
[----:B------:R-:W-:Y:S01]  /*c060*/  ISETP.NE.U32.AND P1, PT, RZ, UR8, PT ;  /* 0x00000008ff007c0c */ /* 0x000fe2000bf25070 */
[----:B------:R-:W-:Y:S01]  /*c070*/  ULDC UR11, c[0x0][0x630] ;  /* 0x00018c00000b7ab9 */ /* 0x000fe20000000800 */
[----:B------:R-:W-:Y:S01]  /*c080*/  IMAD.MOV.U32 R4, RZ, RZ, R16 ;  /* 0x000000ffff047224 */ /* 0x000fe200078e0010 */
[----:B------:R-:W1:Y:S01]  /*c090*/  S2R R12, SR_CTAID.Y ;  /* 0x00000000000c7919 */ /* 0x000e620000002600 */
[----:B------:R-:W-:Y:S01]  /*c0a0*/  ISETP.NE.AND.EX P1, PT, RZ, UR9, PT, P1 ;  /* 0x00000009ff007c0c */ /* 0x000fe2000bf25310 */
[----:B------:R-:W-:-:S12]  /*c0b0*/  IMAD.MOV.U32 R5, RZ, RZ, R17 ;  /* 0x000000ffff057224 */ /* 0x000fd800078e0011 */
[----:B------:R-:W-:Y:S05]  /*c0c0*/  @!P1 BRA `(.L_x_298) ;  /* 0x0000000000289947 */ /* 0x000fea0003800000 */
[----:B------:R-:W-:Y:S02]  /*c0d0*/  ULDC UR10, c[0x0][0x634] ;  /* 0x00018d00000a7ab9 */ /* 0x000fe40000000800 */
[----:B------:R-:W-:-:S05]  /*c0e0*/  IADD3 R9, P1, R16, UR10, RZ ;  /* 0x0000000a10097c10 */ /* 0x000fca000ff3e0ff */
[----:B------:R-:W-:-:S04]  /*c0f0*/  IMAD.X R15, RZ, RZ, R17, P1 ;  /* 0x000000ffff0f7224 */ /* 0x000fc800008e0611 */
[----:B------:R-:W-:-:S04]  /*c100*/  IMAD.WIDE.U32 R6, R15, UR8, RZ ;  /* 0x000000080f067c25 */ /* 0x000fc8000f8e00ff */
[----:B------:R-:W-:-:S04]  /*c110*/  IMAD.WIDE.U32 R6, P1, R9, UR9, R6 ;  /* 0x0000000909067c25 */ /* 0x000fc8000f820006 */
[----:B------:R-:W-:-:S04]  /*c120*/  IMAD.WIDE.U32 R8, R9, UR8, RZ ;  /* 0x0000000809087c25 */ /* 0x000fc8000f8e00ff */
[----:B------:R-:W-:Y:S01]  /*c130*/  IMAD.X R5, RZ, RZ, RZ, P1 ;  /* 0x000000ffff057224 */ /* 0x000fe200008e06ff */
[----:B------:R-:W-:Y:S01]  /*c140*/  IADD3 RZ, P1, R9, R6, RZ ;  /* 0x0000000609ff7210 */ /* 0x000fe20007f3e0ff */
[----:B------:R-:W-:-:S04]  /*c150*/  IMAD.MOV.U32 R4, RZ, RZ, R7 ;  /* 0x000000ffff047224 */ /* 0x000fc800078e0007 */
[----:B------:R-:W-:-:S08]  /*c160*/  IMAD.WIDE.U32.X R4, R15, UR9, R4, P1 ;  /* 0x000000090f047c25 */ /* 0x000fd000088e0404 */
.L_x_298:
[--C-:B------:R-:W-:Y:S01]  /*c170*/  SHF.R.U64 R8, R4, UR11, R5.reuse ;  /* 0x0000000b04087c19 */ /* 0x100fe20008001205 */
[----:B------:R-:W-:Y:S01]  /*c180*/  ULDC.64 UR8, c[0x0][0x620] ;  /* 0x0001880000087ab9 */ /* 0x000fe20000000a00 */
[----:B------:R-:W-:Y:S01]  /*c190*/  SHF.R.U32.HI R4, RZ, UR11, R5 ;  /* 0x0000000bff047c19 */ /* 0x000fe20008011605 */
[----:B------:R-:W2:Y:S01]  /*c1a0*/  LDC R25, c[0x0][0x144] ;  /* 0x00005100ff197b82 */ /* 0x000ea20000000800 */
[----:B------:R-:W-:Y:S01]  /*c1b0*/  IADD3 R7, P1, RZ, -R8, RZ ;  /* 0x80000008ff077210 */ /* 0x000fe20007f3e0ff */
[----:B------:R-:W-:Y:S01]  /*c1c0*/  ULDC.64 UR12, c[0x0][0x640] ;  /* 0x00019000000c7ab9 */ /* 0x000fe20000000a00 */
[----:B0-----:R-:W-:Y:S01]  /*c1d0*/  I2FP.F32.U32 R9, R14 ;  /* 0x0000000e00097245 */ /* 0x001fe20000201000 */
[----:B------:R-:W-:Y:S02]  /*c1e0*/  ULDC UR10, c[0x0][0x608] ;  /* 0x00018200000a7ab9 */ /* 0x000fe40000000800 */
[----:B------:R-:W-:Y:S01]  /*c1f0*/  IMAD.X R4, RZ, RZ, ~R4, P1 ;  /* 0x000000ffff047224 */ /* 0x000fe200008e0e04 */
[----:B------:R-:W-:Y:S01]  /*c200*/  ISETP.NE.U32.AND P1, PT, RZ, UR12, PT ;  /* 0x0000000cff007c0c */ /* 0x000fe2000bf25070 */
[----:B------:R-:W0:Y:S02]  /*c210*/  LDC R21, c[0x0][0x148] ;  /* 0x00005200ff157b82 */ /* 0x000e240000000800 */
[----:B------:R-:W-:Y:S01]  /*c220*/  IMAD R6, R4, UR8, RZ ;  /* 0x0000000804067c24 */ /* 0x000fe2000f8e02ff */
[----:B------:R-:W-:Y:S01]  /*c230*/  ISETP.NE.AND.EX P1, PT, RZ, UR13, PT, P1 ;  /* 0x0000000dff007c0c */ /* 0x000fe2000bf25310 */
[----:B------:R-:W-:Y:S01]  /*c240*/  IMAD.WIDE.U32 R4, R7, UR8, R16 ;  /* 0x0000000807047c25 */ /* 0x000fe2000f8e0010 */
[----:B------:R-:W-:-:S03]  /*c250*/  ULDC UR8, c[0x0][0x150] ;  /* 0x0000540000087ab9 */ /* 0x000fc60000000800 */
[----:B------:R-:W-:Y:S02]  /*c260*/  IMAD R7, R7, UR9, R6 ;  /* 0x0000000907077c24 */ /* 0x000fe4000f8e0206 */
[----:B------:R-:W-:Y:S01]  /*c270*/  FMUL R6, R9, UR8 ;  /* 0x0000000809067c20 */ /* 0x000fe20008400000 */
[----:B------:R-:W-:Y:S01]  /*c280*/  ULDC UR8, c[0x0][0x618] ;  /* 0x0001860000087ab9 */ /* 0x000fe20000000800 */
[----:B------:R-:W-:Y:S01]  /*c290*/  ULDC UR9, c[0x0][0x154] ;  /* 0x0000550000097ab9 */ /* 0x000fe20000000800 */
[----:B------:R-:W-:-:S03]  /*c2a0*/  IMAD.IADD R5, R5, 0x1, R7 ;  /* 0x0000000105057824 */ /* 0x000fc600078e0207 */
[----:B------:R-:W3:Y:S02]  /*c2b0*/  F2I.U32.TRUNC.NTZ R6, R6 ;  /* 0x0000000600067305 */ /* 0x000ee4000020f000 */
[----:B------:R-:W-:Y:S02]  /*c2c0*/  SHF.R.U64 R9, R4, UR8, R5 ;  /* 0x0000000804097c19 */ /* 0x000fe40008001205 */
[----:B-1----:R-:W-:-:S05]  /*c2d0*/  I2FP.F32.U32 R4, R12 ;  /* 0x0000000c00047245 */ /* 0x002fca0000201000 */
[----:B------:R-:W-:Y:S01]  /*c2e0*/  FMUL R22, R4, UR9 ;  /* 0x0000000904167c20 */ /* 0x000fe20008400000 */
[----:B------:R-:W-:Y:S01]  /*c2f0*/  SHF.R.U32.HI R4, RZ, UR8, R5 ;  /* 0x00000008ff047c19 */ /* 0x000fe20008011605 */
[----:B------:R-:W-:-:S03]  /*c300*/  ULDC UR8, c[0x0][0x658] ;  /* 0x0001960000087ab9 */ /* 0x000fc60000000800 */
[--C-:B------:R-:W-:Y:S01]  /*c310*/  SHF.R.U64 R20, R9, UR10, R4.reuse ;  /* 0x0000000a09147c19 */ /* 0x100fe20008001204 */
[----:B------:R-:W1:Y:S01]  /*c320*/  F2I.U32.TRUNC.NTZ R22, R22 ;  /* 0x0000001600167305 */ /* 0x000e62000020f000 */
[----:B------:R-:W-:Y:S02]  /*c330*/  SHF.R.U32.HI R5, RZ, UR10, R4 ;  /* 0x0000000aff057c19 */ /* 0x000fe40008011604 */
[----:B---3--:R-:W-:Y:S02]  /*c340*/  IADD3 R6, -R6, RZ, RZ ;  /* 0x000000ff06067210 */ /* 0x008fe40007ffe1ff */
[--C-:B------:R-:W-:Y:S02]  /*c350*/  SHF.R.U64 R15, R20, UR8, R5.reuse ;  /* 0x00000008140f7c19 */ /* 0x100fe40008001205 */
[----:B------:R-:W-:Y:S01]  /*c360*/  SHF.R.U32.HI R23, RZ, UR8, R5 ;  /* 0x00000008ff177c19 */ /* 0x000fe20008011605 */
[----:B--2---:R-:W-:Y:S02]  /*c370*/  IMAD R14, R25, R6, R14 ;  /* 0x00000006190e7224 */ /* 0x004fe400078e020e */
[----:B------:R-:W-:-:S02]  /*c380*/  IMAD.MOV.U32 R4, RZ, RZ, R15 ;  /* 0x000000ffff047224 */ /* 0x000fc400078e000f */
[----:B------:R-:W-:Y:S01]  /*c390*/  IMAD.MOV.U32 R5, RZ, RZ, R23 ;  /* 0x000000ffff057224 */ /* 0x000fe200078e0017 */
[----:B------:R-:W-:Y:S06]  /*c3a0*/  @!P1 BRA `(.L_x_299) ;  /* 0x0000000000289947 */ /* 0x000fec0003800000 */
[----:B------:R-:W-:Y:S02]  /*c3b0*/  ULDC UR8, c[0x0][0x64c] ;  /* 0x0001930000087ab9 */ /* 0x000fe40000000800 */
[----:B------:R-:W-:-:S05]  /*c3c0*/  IADD3 R5, P1, R15, UR8, RZ ;  /* 0x000000080f057c10 */ /* 0x000fca000ff3e0ff */
[----:B------:R-:W-:-:S04]  /*c3d0*/  IMAD.X R23, RZ, RZ, R23, P1 ;  /* 0x000000ffff177224 */ /* 0x000fc800008e0617 */
[----:B------:R-:W-:-:S04]  /*c3e0*/  IMAD.WIDE.U32 R6, R23, UR12, RZ ;  /* 0x0000000c17067c25 */ /* 0x000fc8000f8e00ff */
[----:B------:R-:W-:-:S04]  /*c3f0*/  IMAD.WIDE.U32 R6, P1, R5, UR13, R6 ;  /* 0x0000000d05067c25 */ /* 0x000fc8000f820006 */
[----:B------:R-:W-:-:S04]  /*c400*/  IMAD.WIDE.U32 R4, R5, UR12, RZ ;  /* 0x0000000c05047c25 */ /* 0x000fc8000f8e00ff */
[----:B------:R-:W-:Y:S01]  /*c410*/  IMAD.MOV.U32 R4, RZ, RZ, R7 ;  /* 0x000000ffff047224 */ /* 0x000fe200078e0007 */
[----:B------:R-:W-:Y:S01]  /*c420*/  IADD3 RZ, P3, R5, R6, RZ ;  /* 0x0000000605ff7210 */ /* 0x000fe20007f7e0ff */
[----:B------:R-:W-:-:S04]  /*c430*/  IMAD.X R5, RZ, RZ, RZ, P1 ;  /* 0x000000ffff057224 */ /* 0x000fc800008e06ff */
[----:B------:R-:W-:-:S08]  /*c440*/  IMAD.WIDE.U32.X R4, R23, UR13, R4, P3 ;  /* 0x0000000d17047c25 */ /* 0x000fd000098e0404 */
.L_x_299:
[----:B------:R-:W-:Y:S01]  /*c450*/  ISETP.NE.AND P1, PT, R2, 0x1, PT ;  /* 0x000000010200780c */ /* 0x000fe20003f25270 */
[----:B------:R-:W-:Y:S01]  /*c460*/  ULDC UR8, c[0x0][0x648] ;  /* 0x0001920000087ab9 */ /* 0x000fe20000000800 */
[----:B------:R-:W-:Y:S01]  /*c470*/  LOP3.LUT R20, R20, UR6, RZ, 0xc0, !PT ;  /* 0x0000000614147c12 */ /* 0x000fe2000f8ec0ff */
[----:B-1----:R-:W-:Y:S01]  /*c480*/  IMAD.MOV R22, RZ, RZ, -R22 ;  /* 0x000000ffff167224 */ /* 0x002fe200078e0a16 */
[----:B------:R-:W-:Y:S01]  /*c490*/  SHF.R.U64 R5, R4, UR8, R5 ;  /* 0x0000000804057c19 */ /* 0x000fe20008001205 */
[----:B------:R-:W-:Y:S01]  /*c4a0*/  ULDC UR8, c[0x0][0x638] ;  /* 0x00018e0000087ab9 */ /* 0x000fe20000000800 */
[----:B------:R-:W-:Y:S01]  /*c4b0*/  LOP3.LUT R6, R9, UR4, RZ, 0xc0, !PT ;  /* 0x0000000409067c12 */ /* 0x000fe2000f8ec0ff */
[----:B------:R-:W-:Y:S02]  /*c4c0*/  ULDC UR9, c[0x0][0x610] ;  /* 0x0001840000097ab9 */ /* 0x000fe40000000800 */
[----:B------:R-:W-:Y:S02]  /*c4d0*/  IMAD.MOV R4, RZ, RZ, -R5 ;  /* 0x000000ffff047224 */ /* 0x000fe400078e0a05 */
[----:B------:R-:W-:-:S02]  /*c4e0*/  IMAD R5, R5, UR5, R20 ;  /* 0x0000000505057c24 */ /* 0x000fc4000f8e0214 */
[----:B0-----:R-:W-:Y:S02]  /*c4f0*/  @P1 IMAD R14, R21, R22, R12 ;  /* 0x00000016150e1224 */ /* 0x001fe400078e020c */
[----:B------:R-:W-:Y:S01]  /*c500*/  IMAD R15, R4, UR8, R15 ;  /* 0x00000008040f7c24 */ /* 0x000fe2000f8e020f */
[----:B------:R-:W-:Y:S01]  /*c510*/  ULDC UR8, c[0x0][0x600] ;  /* 0x0001800000087ab9 */ /* 0x000fe20000000800 */
[----:B------:R-:W-:Y:S02]  /*c520*/  IMAD R14, R5, UR9, R14 ;  /* 0x00000009050e7c24 */ /* 0x000fe4000f8e020e */
[----:B------:R-:W-:Y:S02]  /*c530*/  IMAD R15, R15, UR8, R6 ;  /* 0x000000080f0f7c24 */ /* 0x000fe4000f8e0206 */
[----:B------:R-:W-:-:S03]  /*c540*/  IMAD.MOV.U32 R4, RZ, RZ, 0x1 ;  /* 0x00000001ff047424 */ /* 0x000fc600078e00ff */
[----:B------:R-:W-:Y:S02]  /*c550*/  SEL R9, R15, R14, !P1 ;  /* 0x0000000e0f097207 */ /* 0x000fe40004800000 */
[----:B------:R-:W-:-:S07]  /*c560*/  SEL R7, R14, R15, !P1 ;  /* 0x0000000f0e077207 */ /* 0x000fce0004800000 */
.L_x_297:
[----:B------:R-:W-:Y:S05]  /*c570*/  BSYNC B1 ;  /* 0x0000000000017941 */ /* 0x000fea0003800000 */
.L_x_296:
[----:B------:R-:W-:-:S13]  /*c580*/  LOP3.LUT P1, RZ, R4, 0xff, RZ, 0xc0, !PT ;  /* 0x000000ff04ff7812 */ /* 0x000fda000782c0ff */
[----:B------:R-:W-:Y:S05]  /*c590*/  @P1 BRA `(.L_x_300) ;  /* 0xfffffff400181947 */ /* 0x000fea000383ffff */
[----:B------:R-:W-:Y:S05]  /*c5a0*/  BSYNC B0 ;  /* 0x0000000000007941 */ /* 0x000fea0003800000 */
.L_x_288:
[----:B------:R-:W-:-:S03]  /*c5b0*/  UMOV UR8, 0xffffffff ;  /* 0xffffffff00087882 */ /* 0x000fc60000000000 */
[----:B------:R-:W-:Y:S05]  /*c5c0*/  BRA.DIV UR8, `(.L_x_301) ;  /* 0x0000000208d07947 */ /* 0x000fea000b800000 */
[----:B------:R-:W-:-:S13]  /*c5d0*/  ELECT P6, URZ, PT ;  /* 0x00000000003f782f */ /* 0x000fda00038c0000 */
.L_x_313:
[----:B------:R-:W-:Y:S04]  /*c5e0*/  BSSY B0, `(.L_x_302) ;  /* 0x0000019000007945 */ /* 0x000fe80003800000 */
[----:B------:R-:W-:Y:S05]  /*c5f0*/  @!P6 BRA `(.L_x_303) ;  /* 0x00000000005ce947 */ /* 0x000fea0003800000 */
[----:B------:R-:W-:-:S04]  /*c600*/  LOP3.LUT R19, R19, 0x2, RZ, 0xfc, !PT ;  /* 0x0000000213137812 */ /* 0x000fc800078efcff */
[----:B------:R-:W-:-:S13]  /*c610*/  ISETP.NE.AND P0, PT, R19, 0x3, PT ;  /* 0x000000031300780c */ /* 0x000fda0003f05270 */
[----:B------:R-:W-:Y:S05]  /*c620*/  @!P0 BRA `(.L_x_304) ;  /* 0x0000000000048947 */ /* 0x000fea0003800000 */
[----:B------:R-:W-:Y:S01]  /*c630*/  BPT.TRAP 0x1 ;  /* 0x000000040000795c */ /* 0x000fe20000300000 */
.L_x_304:
[----:B------:R-:W0:Y:S01]  /*c640*/  S2R R5, SR_CgaCtaId ;  /* 0x0000000000057919 */ /* 0x000e220000008800 */
[----:B------:R-:W-:Y:S02]  /*c650*/  MOV R2, 0x400 ;  /* 0x0000040000027802 */ /* 0x000fe40000000f00 */
[----:B------:R-:W-:Y:S02]  /*c660*/  SHF.L.U32 R4, R3, 0x1f, RZ ;  /* 0x0000001f03047819 */ /* 0x000fe400000006ff */
[----:B0-----:R-:W-:-:S04]  /*c670*/  LEA R5, R5, R2, 0x18 ;  /* 0x0000000205057211 */ /* 0x001fc800078ec0ff */
[----:B------:R-:W-:-:S05]  /*c680*/  IADD3 R5, R5, 0x10, RZ ;  /* 0x0000001005057810 */ /* 0x000fca0007ffe0ff */
[C---:B------:R-:W-:Y:S02]  /*c690*/  IMAD R7, R0.reuse, 0x8, R5 ;  /* 0x0000000800077824 */ /* 0x040fe400078e0205 */
[----:B------:R-:W-:Y:S02]  /*c6a0*/  VIADD R0, R0, 0x1 ;  /* 0x0000000100007836 */ /* 0x000fe40000000000 */
[----:B------:R-:W0:Y:S03]  /*c6b0*/  SYNCS.PHASECHK.TRANS64.TRYWAIT P0, [R7+URZ], R4 ;  /* 0x00000004070075a7 */ /* 0x000e26000800017f */
[----:B------:R-:W-:-:S04]  /*c6c0*/  ISETP.NE.AND P1, PT, R0, 0x2, PT ;  /* 0x000000020000780c */ /* 0x000fc80003f25270 */
[----:B------:R-:W-:Y:S02]  /*c6d0*/  SEL R2, RZ, 0x1, P1 ;  /* 0x00000001ff027807 */ /* 0x000fe40000800000 */
[----:B------:R-:W-:Y:S02]  /*c6e0*/  SEL R0, R0, RZ, P1 ;  /* 0x000000ff00007207 */ /* 0x000fe40000800000 */
[----:B------:R-:W-:Y:S01]  /*c6f0*/  LOP3.LUT R2, R3, R2, RZ, 0x3c, !PT ;  /* 0x0000000203027212 */ /* 0x000fe200078e3cff */
[----:B0-----:R-:W-:Y:S06]  /*c700*/  @!P0 BRA `(.L_x_305) ;  /* 0x0000000000a08947 */ /* 0x001fec0003800000 */
.L_x_314:
[----:B------:R-:W-:Y:S01]  /*c710*/  IMAD R5, R0, 0x8, R5 ;  /* 0x0000000800057824 */ /* 0x000fe200078e0205 */
[----:B------:R-:W-:-:S07]  /*c720*/  SHF.L.U32 R0, R2, 0x1f, RZ ;  /* 0x0000001f02007819 */ /* 0x000fce00000006ff */
.L_x_306:
[----:B-1----:R1:W2:Y:S02]  /*c730*/  SYNCS.PHASECHK.TRANS64.TRYWAIT P0, [R5+URZ], R0 ;  /* 0x00000000050075a7 */ /* 0x0022a4000800017f */
[----:B--2---:R-:W-:Y:S05]  /*c740*/  @!P0 NANOSLEEP.SYNCS 0x989680 ;  /* 0x009896800000895d */ /* 0x004fea0003900000 */
[----:B------:R-:W2:Y:S02]  /*c750*/  @!P0 SYNCS.PHASECHK.TRANS64 P0, [R5+URZ], R0 ;  /* 0x00000000050085a7 */ /* 0x000ea4000800007f */
[----:B--2---:R-:W-:Y:S05]  /*c760*/  @!P0 BRA `(.L_x_306) ;  /* 0xfffffffc00f08947 */ /* 0x004fea000383ffff */
.L_x_303:
[----:B------:R-:W-:Y:S05]  /*c770*/  BSYNC B0 ;  /* 0x0000000000007941 */ /* 0x000fea0003800000 */
.L_x_302:
[----:B------:R-:W-:Y:S05]  /*c780*/  EXIT ;  /* 0x000000000000794d */ /* 0x000fea0003800000 */
.L_x_17:
[----:B---3--:R3:W4:Y:S02]  /*c790*/  SYNCS.PHASECHK.TRANS64.TRYWAIT P1, [R3+URZ], R0 ;  /* 0x00000000030075a7 */ /* 0x008724000802017f */
[----:B----4-:R-:W-:Y:S05]  /*c7a0*/  @!P1 NANOSLEEP.SYNCS 0x989680 ;  /* 0x009896800000995d */ /* 0x010fea0003900000 */
[----:B------:R-:W4:Y:S02]  /*c7b0*/  @!P1 SYNCS.PHASECHK.TRANS64 P1, [R3+URZ], R0 ;  /* 0x00000000030095a7 */ /* 0x000f24000802007f */
[----:B----4-:R-:W-:Y:S05]  /*c7c0*/  @!P1 BRA `(.L_x_17) ;  /* 0xfffffffc00f09947 */ /* 0x010fea000383ffff */
[----:B------:R-:W-:Y:S05]  /*c7d0*/  BRA `(.L_x_16) ;  /* 0xffffff48007c7947 */ /* 0x000fea000383ffff */
.L_x_22:
[----:B-1----:R-:W-:-:S04]  /*c7e0*/  IMAD.U32 R4, RZ, RZ, UR9 ;  /* 0x00000009ff047e24 */ /* 0x002fc8000f8e00ff */
[----:B------:R1:W2:Y:S03]  /*c7f0*/  SYNCS.PHASECHK.TRANS64.TRYWAIT P1, [R4+URZ], R3 ;  /* 0x00000003040075a7 */ /* 0x0002a6000802017f */
[----:B--2---:R-:W-:Y:S05]  /*c800*/  @!P1 NANOSLEEP.SYNCS 0x989680 ;  /* 0x009896800000995d */ /* 0x004fea0003900000 */
[----:B------:R-:W2:Y:S02]  /*c810*/  @!P1 SYNCS.PHASECHK.TRANS64 P1, [R4+URZ], R3 ;  /* 0x00000003040095a7 */ /* 0x000ea4000802007f */
[----:B--2---:R-:W-:Y:S05]  /*c820*/  @!P1 BRA `(.L_x_22) ;  /* 0xfffffffc00ec9947 */ /* 0x004fea000383ffff */
[----:B------:R-:W-:Y:S05]  /*c830*/  BRA `(.L_x_21) ;  /* 0xffffff5000707947 */ /* 0x000fea000383ffff */
.L_x_289:
[----:B------:R-:W-:Y:S01]  /*c840*/  BSSY B1, `(.L_x_307) ;  /* 0x0000006000017945 */ /* 0x000fe20003800000 */
[----:B------:R-:W-:-:S07]  /*c850*/  IMAD.MOV.U32 R15, RZ, RZ, -0x1 ;  /* 0xffffffffff0f7424 */ /* 0x000fce00078e00ff */
[----:B------:R-:W-:Y:S05]  /*c860*/  WARPSYNC.COLLECTIVE R15, `(.L_x_308) ;  /* 0x000000000f0c7348 */ /* 0x000fea0003c00000 */
[----:B------:R-:W-:Y:S02]  /*c870*/  ELECT P6, UR62, PT ;  /* 0x00000000003e782f */ /* 0x000fe400038c0000 */
[----:B------:R-:W-:Y:S01]  /*c880*/  MOV R14, UR62 ;  /* 0x0000003e000e7c02 */ /* 0x000fe20008000f00 */
[----:B------:R-:W-:Y:S10]  /*c890*/  ENDCOLLECTIVE ;  /* 0x000000000000791b */ /* 0x000ff40003800000 */
.L_x_308:
[----:B------:R-:W-:Y:S05]  /*c8a0*/  BSYNC B1 ;  /* 0x0000000000017941 */ /* 0x000fea0003800000 */
.L_x_307:
[----:B------:R-:W-:Y:S05]  /*c8b0*/  BRA `(.L_x_309) ;  /* 0xfffffff0005c7947 */ /* 0x000fea000383ffff */
.L_x_292:
[----:B0-----:R0:W1:Y:S02]  /*c8c0*/  SYNCS.PHASECHK.TRANS64.TRYWAIT P1, [R12+URZ+0x10], R7 ;  /* 0x000010070c0075a7 */ /* 0x001064000802017f */
[----:B-1----:R-:W-:Y:S05]  /*c8d0*/  @!P1 NANOSLEEP.SYNCS 0x989680 ;  /* 0x009896800000995d */ /* 0x002fea0003900000 */
[----:B------:R-:W1:Y:S02]  /*c8e0*/  @!P1 SYNCS.PHASECHK.TRANS64 P1, [R12+URZ+0x10], R7 ;  /* 0x000010070c0095a7 */ /* 0x000e64000802007f */
[----:B-1----:R-:W-:Y:S05]  /*c8f0*/  @!P1 BRA `(.L_x_292) ;  /* 0xfffffffc00f09947 */ /* 0x002fea000383ffff */
[----:B------:R-:W-:Y:S05]  /*c900*/  BRA `(.L_x_310) ;  /* 0xfffffff000907947 */ /* 0x000fea000383ffff */
.L_x_301:
[----:B------:R-:W-:Y:S01]  /*c910*/  BSSY B0, `(.L_x_311) ;  /* 0x0000006000007945 */ /* 0x000fe20003800000 */
[----:B------:R-:W-:-:S07]  /*c920*/  IMAD.MOV.U32 R15, RZ, RZ, -0x1 ;  /* 0xffffffffff0f7424 */ /* 0x000fce00078e00ff */
[----:B------:R-:W-:Y:S05]  /*c930*/  WARPSYNC.COLLECTIVE R15, `(.L_x_312) ;  /* 0x000000000f0c7348 */ /* 0x000fea0003c00000 */
[----:B------:R-:W-:Y:S02]  /*c940*/  ELECT P6, UR62, PT ;  /* 0x00000000003e782f */ /* 0x000fe400038c0000 */
[----:B------:R-:W-:Y:S01]  /*c950*/  MOV R14, UR62 ;  /* 0x0000003e000e7c02 */ /* 0x000fe20008000f00 */
[----:B------:R-:W-:Y:S10]  /*c960*/  ENDCOLLECTIVE ;  /* 0x000000000000791b */ /* 0x000ff40003800000 */
.L_x_312:
[----:B------:R-:W-:Y:S05]  /*c970*/  BSYNC B0 ;  /* 0x0000000000007941 */ /* 0x000fea0003800000 */
.L_x_311:
[----:B------:R-:W-:Y:S05]  /*c980*/  BRA `(.L_x_313) ;  /* 0xfffffffc00147947 */ /* 0x000fea000383ffff */
.L_x_305:
[----:B0-----:R0:W1:Y:S02]  /*c990*/  SYNCS.PHASECHK.TRANS64.TRYWAIT P0, [R7+URZ], R4 ;  /* 0x00000004070075a7 */ /* 0x001064000800017f */
[----:B-1----:R-:W-:Y:S05]  /*c9a0*/  @!P0 NANOSLEEP.SYNCS 0x989680 ;  /* 0x009896800000895d */ /* 0x002fea0003900000 */
[----:B------:R-:W1:Y:S02]  /*c9b0*/  @!P0 SYNCS.PHASECHK.TRANS64 P0, [R7+URZ], R4 ;  /* 0x00000004070085a7 */ /* 0x000e64000800007f */
[----:B-1----:R-:W-:Y:S05]  /*c9c0*/  @!P0 BRA `(.L_x_305) ;  /* 0xfffffffc00f08947 */ /* 0x002fea000383ffff */
[----:B------:R-:W-:Y:S05]  /*c9d0*/  BRA `(.L_x_314) ;  /* 0xfffffffc004c7947 */ /* 0x000fea000383ffff */
.L_x_315:
[----:B------:R-:W-:-:S00]  /*c9e0*/  BRA `(.L_x_315) ;  /* 0xfffffffc00fc7947 */ /* 0x000fc0000383ffff */
[----:B------:R-:W-:-:S00]  /*c9f0*/  NOP ;  /* 0x0000000000007918 */ /* 0x000fc00000000000 */
        /* <DEDUP_REMOVED lines=8> */
.L_x_316:


//--------------------- .nv.global.init           --------------------------
	.section	.nv.global.init,"aw",@progbits
.nv.global.init:
	.type		$str$22,@object
	.size		$str$22,($str$23 - $str$22)
$str$22:
        /*0000*/ 	.byte	0x6b, 0x5f, 0x74, 0x69, 0x6c, 0x65, 0x5f, 0x63, 0x6f, 0x75, 0x6e, 0x74, 0x20, 0x3e, 0x3d, 0x20
        /*0010*/ 	.byte	0x31, 0x00
	.type		$str$23,@object
	.size		$str$23,(__unnamed_1 - $str$23)
$str$23:
        /*0012*/ 	.byte	0x2f, 0x74, 0x6d, 0x70, 0x2f, 0x63, 0x75, 0x74, 0x6c, 0x61, 0x73, 0x73, 0x5f, 0x73, 0x77, 0x65
        /*0022*/ 	.byte	0x65, 0x70, 0x5f, 0x73, 0x72, 0x63, 0x2f, 0x69, 0x6e, 0x63, 0x6c, 0x75, 0x64, 0x65, 0x2f, 0x63
        /*0032*/ 	.byte	0x75, 0x74, 0x6c, 0x61, 0x73, 0x73, 0x2f, 0x67, 0x65, 0x6d, 0x6d, 0x2f, 0x63, 0x6f, 0x6c, 0x6c
        /*0042*/ 	.byte	0x65, 0x63, 0x74, 0x69, 0x76, 0x65, 0x2f, 0x73, 0x6d, 0x39, 0x30, 0x5f, 0x6d, 0x6d, 0x61, 0x5f
        /*0052*/ 	.byte	0x74, 0x6d, 0x61, 0x5f, 0x67, 0x6d, 0x6d, 0x61, 0x5f, 0x73, 0x73, 0x5f, 0x77, 0x61, 0x72, 0x70
        /*0062*/ 	.byte	0x73, 0x70, 0x65, 0x63, 0x69, 0x61, 0x6c, 0x69, 0x7a, 0x65, 0x64, 0x2e, 0x68, 0x70, 0x70, 0x00
	.type		__unnamed_1,@object
	.size		__unnamed_1,(.L_0 - __unnamed_1)
__unnamed_1:
        /*0072*/ 	.byte	0x76, 0x6f, 0x69, 0x64, 0x20, 0x63, 0x75, 0x74, 0x6c, 0x61, 0x73, 0x73, 0x3a, 0x3a, 0x67, 0x65
        /* <DEDUP_REMOVED lines=180> */
        /*0bc2*/ 	.byte	0x65, 0x6e, 0x74, 0x69, 0x74, 0x79, 0x5d, 0x00
.L_0:


//--------------------- .nv.shared._ZN7cutlass13device_kernelINS_4gemm6kernel13GemmUniversalIN4cute5tupleIJiiiiEEENS1_10collective13CollectiveMmaINS1_34MainloopSm90TmaGmmaWarpSpecializedILi2ENS5_IJNS4_1CILi1EEESB_SB_EEENS1_35KernelTmaWarpSpecializedCooperativeEEENS5_IJNSA_ILi256EEENSA_ILi128EEESG_EEENS_10bfloat16_tENS5_IJlSB_lEEESI_SJ_NS4_8TiledMMAINS4_8MMA_AtomIJNS4_4SM904GMMA28MMA_64x128x16_F32BF16BF16_SSILNSN_5MajorE0ELSP_0ELNSN_7ScaleInE1ELSQ_1EEEEEENS4_6LayoutINS5_IJNSA_ILi2EEESB_SB_EEENS5_IJSB_NSA_ILi0EEESW_EEEEENS5_IJNS4_10UnderscoreESZ_SZ_EEEEENS4_13SM90_TMA_LOADENS4_14ComposedLayoutINS4_7SwizzleILi3ELi4ELi3EEENS4_18smem_ptr_flag_bitsILi16EEENST_INS5_IJNSA_ILi8EEENSA_ILi64EEEEEENS5_IJS19_SB_EEEEEEEvNS4_8identityES12_S1D_vS1E_EENS_8epilogue10collective6detail29Sm90TmaWarpSpecializedAdapterINS1H_15DefaultEpilogueISI_SJ_SJ_NS1G_6thread17LinearCombinationISI_Li1EffLNS1L_9ScaleType4KindE0ELNS_15FloatRoundStyleE2ESI_EENS1_15EpilogueDefaultEEEEEvvEEEEvNT_6ParamsE --------------------------
	.section	.nv.shared._ZN7cutlass13device_kernelINS_4gemm6kernel13GemmUniversalIN4cute5tupleIJiiiiEEENS1_10collective13CollectiveMmaINS1_34MainloopSm90TmaGmmaWarpSpecializedILi2ENS5_IJNS4_1CILi1EEESB_SB_EEENS1_35KernelTmaWarpSpecializedCooperativeEEENS5_IJNSA_ILi256EEENSA_ILi128EEESG_EEENS_10bfloat16_tENS5_IJlSB_lEEESI_SJ_NS4_8TiledMMAINS4_8MMA_AtomIJNS4_4SM904GMMA28MMA_64x128x16_F32BF16BF16_SSILNSN_5MajorE0ELSP_0ELNSN_7ScaleInE1ELSQ_1EEEEEENS4_6LayoutINS5_IJNSA_ILi2EEESB_SB_EEENS5_IJSB_NSA_ILi0EEESW_EEEEENS5_IJNS4_10UnderscoreESZ_SZ_EEEEENS4_13SM90_TMA_LOADENS4_14ComposedLayoutINS4_7SwizzleILi3ELi4ELi3EEENS4_18smem_ptr_flag_bitsILi16EEENST_INS5_IJNSA_ILi8EEENSA_ILi64EEEEEENS5_IJS19_SB_EEEEEEEvNS4_8identityES12_S1D_vS1E_EENS_8epilogue10collective6detail29Sm90TmaWarpSpecializedAdapterINS1H_15DefaultEpilogueISI_SJ_SJ_NS1G_6thread17LinearCombinationISI_Li1EffLNS1L_9ScaleType4KindE0ELNS_15FloatRoundStyleE2ESI_EENS1_15EpilogueDefaultEEEEEvvEEEEvNT_6ParamsE,"aw",@nobits
	.sectionflags	@""
	.align	16
	.zero		1024


//--------------------- .nv.shared.reserved.0     --------------------------
	.section	.nv.shared.reserved.0,"aw",@nobits
	.weak		__nv_reservedSMEM_offset_0_alias
	.size		__nv_reservedSMEM_offset_0_alias, 0, 0
	.other		__nv_reservedSMEM_offset_0_alias,@"STO_CUDA_RESERVED_SHARED STV_DEFAULT"
__nv_reservedSMEM_offset_0_alias:
	.zero		0


//--------------------- .nv.global                --------------------------
	.section	.nv.global,"aw",@nobits
.nv.global:
	.type		_ZN40_INTERNAL_d91f5480_4_k_cu_7ba187c4_177564cute1_E,@object
	.size		_ZN40_INTERNAL_d91f5480_4_k_cu_7ba187c4_177564cute1_E,(_ZN40_INTERNAL_d91f5480_4_k_cu_7ba187c4_177564cuda3std3__45__cpo6cbeginE - _ZN40_INTERNAL_d91f5480_4_k_cu_7ba187c4_177564cute1_E)
_ZN40_INTERNAL_d91f5480_4_k_cu_7ba187c4_177564cute1_E:
	.zero		1
	.type		_ZN40_INTERNAL_d91f5480_4_k_cu_7ba187c4_177564cuda3std3__45__cpo6cbeginE,@object
	.size		_ZN40_INTERNAL_d91f5480_4_k_cu_7ba187c4_177564cuda3std3__45__cpo6cbeginE,(_ZN40_INTERNAL_d91f5480_4_k_cu_7ba187c4_177564cuda3std3__48in_placeE - _ZN40_INTERNAL_d91f5480_4_k_cu_7ba187c4_177564cuda3std3__45__cpo6cbeginE)
_ZN40_INTERNAL_d91f5480_4_k_cu_7ba187c4_177564cuda3std3__45__cpo6cbeginE:
	.zero		1
	.type		_ZN40_INTERNAL_d91f5480_4_k_cu_7ba187c4_177564cuda3std3__48in_placeE,@object
	.size		_ZN40_INTERNAL_d91f5480_4_k_cu_7ba187c4_177564cuda3std3__48in_placeE,(_ZN40_INTERNAL_d91f5480_4_k_cu_7ba187c4_177564cuda3std6ranges3__45__cpo9iter_moveE - _ZN40_INTERNAL_d91f5480_4_k_cu_7ba187c4_177564cuda3std3__48in_placeE)
_ZN40_INTERNAL_d91f5480_4_k_cu_7ba187c4_177564cuda3std3__48in_placeE:
	.zero		1
	.type		_ZN40_INTERNAL_d91f5480_4_k_cu_7ba187c4_177564cuda3std6ranges3__45__cpo9iter_moveE,@object
	.size		_ZN40_INTERNAL_d91f5480_4_k_cu_7ba187c4_177564cuda3std6ranges3__45__cpo9iter_moveE,(_ZN40_INTERNAL_d91f5480_4_k_cu_7ba187c4_177564cuda3std3__45__cpo5beginE - _ZN40_INTERNAL_d91f5480_4_k_cu_7ba187c4_177564cuda3std6ranges3__45__cpo9iter_moveE)
_ZN40_INTERNAL_d91f5480_4_k_cu_7ba187c4_177564cuda3std6ranges3__45__cpo9iter_moveE:
	.zero		1
	.type		_ZN40_INTERNAL_d91f5480_4_k_cu_7ba187c4_177564cuda3std3__45__cpo5beginE,@object
	.size		_ZN40_INTERNAL_d91f5480_4_k_cu_7ba187c4_177564cuda3std3__45__cpo5beginE,(_ZN40_INTERNAL_d91f5480_4_k_cu_7ba187c4_177564cuda3std3__442_GLOBAL__N__d91f5480_4_k_cu_7ba187c4_177566ignoreE - _ZN40_INTERNAL_d91f5480_4_k_cu_7ba187c4_177564cuda3std3__45__cpo5beginE)
_ZN40_INTERNAL_d91f5480_4_k_cu_7ba187c4_177564cuda3std3__45__cpo5beginE:
	.zero		1
	.type		_ZN40_INTERNAL_d91f5480_4_k_cu_7ba187c4_177564cuda3std3__442_GLOBAL__N__d91f5480_4_k_cu_7ba187c4_177566ignoreE,@object
	.size		_ZN40_INTERNAL_d91f5480_4_k_cu_7ba187c4_177564cuda3std3__442_GLOBAL__N__d91f5480_4_k_cu_7ba187c4_177566ignoreE,(_ZN40_INTERNAL_d91f5480_4_k_cu_7ba187c4_177564cute7productE - _ZN40_INTERNAL_d91f5480_4_k_cu_7ba187c4_177564cuda3std3__442_GLOBAL__N__d91f5480_4_k_cu_7ba187c4_177566ignoreE)
_ZN40_INTERNAL_d91f5480_4_k_cu_7ba187c4_177564cuda3std3__442_GLOBAL__N__d91f5480_4_k_cu_7ba187c4_177566ignoreE:
	.zero		1
	.type		_ZN40_INTERNAL_d91f5480_4_k_cu_7ba187c4_177564cute7productE,@object
	.size		_ZN40_INTERNAL_d91f5480_4_k_cu_7ba187c4_177564cute7productE,(_ZN40_INTERNAL_d91f5480_4_k_cu_7ba187c4_177564cuda3std3__45__cpo3endE - _ZN40_INTERNAL_d91f5480_4_k_cu_7ba187c4_177564cute7productE)
_ZN40_INTERNAL_d91f5480_4_k_cu_7ba187c4_177564cute7productE:
	.zero		1
	.type		_ZN40_INTERNAL_d91f5480_4_k_cu_7ba187c4_177564cuda3std3__45__cpo3endE,@object
	.size		_ZN40_INTERNAL_d91f5480_4_k_cu_7ba187c4_177564cuda3std3__45__cpo3endE,(_ZN40_INTERNAL_d91f5480_4_k_cu_7ba187c4_177564cuda3std3__419piecewise_constructE - _ZN40_INTERNAL_d91f5480_4_k_cu_7ba187c4_177564cuda3std3__45__cpo3endE)
_ZN40_INTERNAL_d91f5480_4_k_cu_7ba187c4_177564cuda3std3__45__cpo3endE:
	.zero		1
	.type		_ZN40_INTERNAL_d91f5480_4_k_cu_7ba187c4_177564cuda3std3__419piecewise_constructE,@object
	.size		_ZN40_INTERNAL_d91f5480_4_k_cu_7ba187c4_177564cuda3std3__419piecewise_constructE,(_ZN40_INTERNAL_d91f5480_4_k_cu_7ba187c4_177564cuda3std3__45__cpo4cendE - _ZN40_INTERNAL_d91f5480_4_k_cu_7ba187c4_177564cuda3std3__419piecewise_constructE)
_ZN40_INTERNAL_d91f5480_4_k_cu_7ba187c4_177564cuda3std3__419piecewise_constructE:
	.zero		1
	.type		_ZN40_INTERNAL_d91f5480_4_k_cu_7ba187c4_177564cuda3std3__45__cpo4cendE,@object
	.size		_ZN40_INTERNAL_d91f5480_4_k_cu_7ba187c4_177564cuda3std3__45__cpo4cendE,(_ZN40_INTERNAL_d91f5480_4_k_cu_7ba187c4_177564cuda3std6ranges3__45__cpo4swapE - _ZN40_INTERNAL_d91f5480_4_k_cu_7ba187c4_177564cuda3std3__45__cpo4cendE)
_ZN40_INTERNAL_d91f5480_4_k_cu_7ba187c4_177564cuda3std3__45__cpo4cendE:
	.zero		1
	.type		_ZN40_INTERNAL_d91f5480_4_k_cu_7ba187c4_177564cuda3std6ranges3__45__cpo4swapE,@object
	.size		_ZN40_INTERNAL_d91f5480_4_k_cu_7ba187c4_177564cuda3std6ranges3__45__cpo4swapE,(.L_8 - _ZN40_INTERNAL_d91f5480_4_k_cu_7ba187c4_177564cuda3std6ranges3__45__cpo4swapE)
_ZN40_INTERNAL_d91f5480_4_k_cu_7ba187c4_177564cuda3std6ranges3__45__cpo4swapE:
	.zero		1
.L_8:


//--------------------- .nv.constant0._ZN7cutlass13device_kernelINS_4gemm6kernel13GemmUniversalIN4cute5tupleIJiiiiEEENS1_10collective13CollectiveMmaINS1_34MainloopSm90TmaGmmaWarpSpecializedILi2ENS5_IJNS4_1CILi1EEESB_SB_EEENS1_35KernelTmaWarpSpecializedCooperativeEEENS5_IJNSA_ILi256EEENSA_ILi128EEESG_EEENS_10bfloat16_tENS5_IJlSB_lEEESI_SJ_NS4_8TiledMMAINS4_8MMA_AtomIJNS4_4SM904GMMA28MMA_64x128x16_F32BF16BF16_SSILNSN_5MajorE0ELSP_0ELNSN_7ScaleInE1ELSQ_1EEEEEENS4_6LayoutINS5_IJNSA_ILi2EEESB_SB_EEENS5_IJSB_NSA_ILi0EEESW_EEEEENS5_IJNS4_10UnderscoreESZ_SZ_EEEEENS4_13SM90_TMA_LOADENS4_14ComposedLayoutINS4_7SwizzleILi3ELi4ELi3EEENS4_18smem_ptr_flag_bitsILi16EEENST_INS5_IJNSA_ILi8EEENSA_ILi64EEEEEENS5_IJS19_SB_EEEEEEEvNS4_8identityES12_S1D_vS1E_EENS_8epilogue10collective6detail29Sm90TmaWarpSpecializedAdapterINS1H_15DefaultEpilogueISI_SJ_SJ_NS1G_6thread17LinearCombinationISI_Li1EffLNS1L_9ScaleType4KindE0ELNS_15FloatRoundStyleE2ESI_EENS1_15EpilogueDefaultEEEEEvvEEEEvNT_6ParamsE --------------------------
	.section	.nv.constant0._ZN7cutlass13device_kernelINS_4gemm6kernel13GemmUniversalIN4cute5tupleIJiiiiEEENS1_10collective13CollectiveMmaINS1_34MainloopSm90TmaGmmaWarpSpecializedILi2ENS5_IJNS4_1CILi1EEESB_SB_EEENS1_35KernelTmaWarpSpecializedCooperativeEEENS5_IJNSA_ILi256EEENSA_ILi128EEESG_EEENS_10bfloat16_tENS5_IJlSB_lEEESI_SJ_NS4_8TiledMMAINS4_8MMA_AtomIJNS4_4SM904GMMA28MMA_64x128x16_F32BF16BF16_SSILNSN_5MajorE0ELSP_0ELNSN_7ScaleInE1ELSQ_1EEEEEENS4_6LayoutINS5_IJNSA_ILi2EEESB_SB_EEENS5_IJSB_NSA_ILi0EEESW_EEEEENS5_IJNS4_10UnderscoreESZ_SZ_EEEEENS4_13SM90_TMA_LOADENS4_14ComposedLayoutINS4_7SwizzleILi3ELi4ELi3EEENS4_18smem_ptr_flag_bitsILi16EEENST_INS5_IJNSA_ILi8EEENSA_ILi64EEEEEENS5_IJS19_SB_EEEEEEEvNS4_8identityES12_S1D_vS1E_EENS_8epilogue10collective6detail29Sm90TmaWarpSpecializedAdapterINS1H_15DefaultEpilogueISI_SJ_SJ_NS1G_6thread17LinearCombinationISI_Li1EffLNS1L_9ScaleType4KindE0ELNS_15FloatRoundStyleE2ESI_EENS1_15EpilogueDefaultEEEEEvvEEEEvNT_6ParamsE,"a",@progbits
	.sectionflags	@""
	.align	4
.nv.constant0._ZN7cutlass13device_kernelINS_4gemm6kernel13GemmUniversalIN4cute5tupleIJiiiiEEENS1_10collective13CollectiveMmaINS1_34MainloopSm90TmaGmmaWarpSpecializedILi2ENS5_IJNS4_1CILi1EEESB_SB_EEENS1_35KernelTmaWarpSpecializedCooperativeEEENS5_IJNSA_ILi256EEENSA_ILi128EEESG_EEENS_10bfloat16_tENS5_IJlSB_lEEESI_SJ_NS4_8TiledMMAINS4_8MMA_AtomIJNS4_4SM904GMMA28MMA_64x128x16_F32BF16BF16_SSILNSN_5MajorE0ELSP_0ELNSN_7ScaleInE1ELSQ_1EEEEEENS4_6LayoutINS5_IJNSA_ILi2EEESB_SB_EEENS5_IJSB_NSA_ILi0EEESW_EEEEENS5_IJNS4_10UnderscoreESZ_SZ_EEEEENS4_13SM90_TMA_LOADENS4_14ComposedLayoutINS4_7SwizzleILi3ELi4ELi3EEENS4_18smem_ptr_flag_bitsILi16EEENST_INS5_IJNSA_ILi8EEENSA_ILi64EEEEEENS5_IJS19_SB_EEEEEEEvNS4_8identityES12_S1D_vS1E_EENS_8epilogue10collective6detail29Sm90TmaWarpSpecializedAdapterINS1H_15DefaultEpilogueISI_SJ_SJ_NS1G_6thread17LinearCombinationISI_Li1EffLNS1L_9ScaleType4KindE0ELNS_15FloatRoundStyleE2ESI_EENS1_15EpilogueDefaultEEEEEvvEEEEvNT_6ParamsE:
	.zero		1664


//--------------------- SYMBOLS --------------------------

	.type		.nv.reservedSmem.offset0,@object
	.size		.nv.reservedSmem.offset0,0x4
	.type		__assertfail,@function
